	.target	sm_90a

	.elftype	@"ET_EXEC"


//--------------------- .note.nv.tkinfo           --------------------------
	.section	.note.nv.tkinfo,"",@"SHT_NOTE"
	.sectionflags	@"SHF_NOTE_NV_TKINFO"
	.tkinfo
        /*0018*/ 	.word	0x00000002
        /*0030*/ 	.string	""
        /*0030*/ 	.string	"ptxas"
        /*0030*/ 	.string	"Cuda compilation tools, release 13.0, V13.0.88"
        /*0030*/ 	.string	"Build cuda_13.0.r13.0/compiler.36424714_0"
        /*0030*/ 	.string	"-arch sm_90a -m 64 "



//--------------------- .note.nv.cuinfo           --------------------------
	.section	.note.nv.cuinfo,"",@"SHT_NOTE"
	.sectionflags	@"SHF_NOTE_NV_CUINFO"
        /*0018*/ 	.short	0x0002
        /*001a*/ 	.short	0x005a
        /*001c*/ 	.short	0x0082
	.zero		2


//--------------------- .nv.info                  --------------------------
	.section	.nv.info,"",@"SHT_CUDA_INFO"
	.align	4


	//----- nvinfo : EIATTR_REGCOUNT
	.align		4
        /*0000*/ 	.byte	0x04, 0x2f
        /*0002*/ 	.short	(.L_12 - .L_11)
	.align		4
.L_11:
        /*0004*/ 	.word	index@(_ZN7cutlass13device_kernelINS_4gemm6kernel13GemmUniversalIN4cute5tupleIJiiiiEEENS1_10collective13CollectiveMmaINS1_37MainloopSm90TmaGmmaWarpSpecializedFP8ILi37ENS5_IJNS4_1CILi1EEESB_SB_EEENS1_32KernelTmaWarpSpecializedPingpongEEENS5_IJNSA_ILi64EEENSA_ILi128EEENSA_ILi32EEEEEENS_12float_e5m2_tENS5_IJlSB_lEEESJ_SK_NS4_8TiledMMAINS4_8MMA_AtomIJNS4_4SM904GMMA31MMA_64x128x32_F32E5M2E5M2_SS_TNILNSO_7ScaleInE1ELSQ_1EEEEEENS4_6LayoutISC_NS5_IJNSA_ILi0EEESU_SU_EEEEENS5_IJNS4_10UnderscoreESX_SX_EEEEENS4_13SM90_TMA_LOADENS4_14ComposedLayoutINS4_7SwizzleILi1ELi4ELi3EEENS4_18smem_ptr_flag_bitsILi8EEENST_INS5_IJNSA_ILi8EEESH_EEENS5_IJSH_SB_EEEEEEEvNS4_8identityES10_S1A_vS1B_EENS_8epilogue10collective6detail29Sm90TmaWarpSpecializedAdapterINS1E_15DefaultEpilogueISJ_SK_SK_NS1D_6thread17LinearCombinationISJ_Li1EffLNS1I_9ScaleType4KindE0ELNS_15FloatRoundStyleE2ESJ_EENS1_15EpilogueDefaultEEEEEvvEEEEvNT_6ParamsE)
        /*0008*/ 	.word	0x000000a8


	//----- nvinfo : EIATTR_FRAME_SIZE
	.align		4
.L_12:
        /*000c*/ 	.byte	0x04, 0x11
        /*000e*/ 	.short	(.L_14 - .L_13)
	.align		4
.L_13:
        /*0010*/ 	.word	index@(_ZN7cutlass13device_kernelINS_4gemm6kernel13GemmUniversalIN4cute5tupleIJiiiiEEENS1_10collective13CollectiveMmaINS1_37MainloopSm90TmaGmmaWarpSpecializedFP8ILi37ENS5_IJNS4_1CILi1EEESB_SB_EEENS1_32KernelTmaWarpSpecializedPingpongEEENS5_IJNSA_ILi64EEENSA_ILi128EEENSA_ILi32EEEEEENS_12float_e5m2_tENS5_IJlSB_lEEESJ_SK_NS4_8TiledMMAINS4_8MMA_AtomIJNS4_4SM904GMMA31MMA_64x128x32_F32E5M2E5M2_SS_TNILNSO_7ScaleInE1ELSQ_1EEEEEENS4_6LayoutISC_NS5_IJNSA_ILi0EEESU_SU_EEEEENS5_IJNS4_10UnderscoreESX_SX_EEEEENS4_13SM90_TMA_LOADENS4_14ComposedLayoutINS4_7SwizzleILi1ELi4ELi3EEENS4_18smem_ptr_flag_bitsILi8EEENST_INS5_IJNSA_ILi8EEESH_EEENS5_IJSH_SB_EEEEEEEvNS4_8identityES10_S1A_vS1B_EENS_8epilogue10collective6detail29Sm90TmaWarpSpecializedAdapterINS1E_15DefaultEpilogueISJ_SK_SK_NS1D_6thread17LinearCombinationISJ_Li1EffLNS1I_9ScaleType4KindE0ELNS_15FloatRoundStyleE2ESJ_EENS1_15EpilogueDefaultEEEEEvvEEEEvNT_6ParamsE)
        /*0014*/ 	.word	0x00000000


	//----- nvinfo : EIATTR_MIN_STACK_SIZE
	.align		4
.L_14:
        /*0018*/ 	.byte	0x04, 0x12
        /*001a*/ 	.short	(.L_16 - .L_15)
	.align		4
.L_15:
        /*001c*/ 	.word	index@(_ZN7cutlass13device_kernelINS_4gemm6kernel13GemmUniversalIN4cute5tupleIJiiiiEEENS1_10collective13CollectiveMmaINS1_37MainloopSm90TmaGmmaWarpSpecializedFP8ILi37ENS5_IJNS4_1CILi1EEESB_SB_EEENS1_32KernelTmaWarpSpecializedPingpongEEENS5_IJNSA_ILi64EEENSA_ILi128EEENSA_ILi32EEEEEENS_12float_e5m2_tENS5_IJlSB_lEEESJ_SK_NS4_8TiledMMAINS4_8MMA_AtomIJNS4_4SM904GMMA31MMA_64x128x32_F32E5M2E5M2_SS_TNILNSO_7ScaleInE1ELSQ_1EEEEEENS4_6LayoutISC_NS5_IJNSA_ILi0EEESU_SU_EEEEENS5_IJNS4_10UnderscoreESX_SX_EEEEENS4_13SM90_TMA_LOADENS4_14ComposedLayoutINS4_7SwizzleILi1ELi4ELi3EEENS4_18smem_ptr_flag_bitsILi8EEENST_INS5_IJNSA_ILi8EEESH_EEENS5_IJSH_SB_EEEEEEEvNS4_8identityES10_S1A_vS1B_EENS_8epilogue10collective6detail29Sm90TmaWarpSpecializedAdapterINS1E_15DefaultEpilogueISJ_SK_SK_NS1D_6thread17LinearCombinationISJ_Li1EffLNS1I_9ScaleType4KindE0ELNS_15FloatRoundStyleE2ESJ_EENS1_15EpilogueDefaultEEEEEvvEEEEvNT_6ParamsE)
        /*0020*/ 	.word	0x00000000
.L_16:


//--------------------- .nv.compat                --------------------------
	.section	.nv.compat,"",@"SHT_CUDA_COMPAT_INFO"
	.align	4
        /*0000*/ 	.byte	0x02, 0x09, 0x01, 0x00, 0x02, 0x02, 0x04, 0x00, 0x02, 0x05, 0x05, 0x00, 0x03, 0x07, 0x01, 0x01
        /*0010*/ 	.byte	0x02, 0x03, 0x01, 0x00, 0x02, 0x06, 0x01, 0x00, 0x04, 0x0b, 0x08, 0x00, 0x00, 0x00, 0x00, 0x00
        /*0020*/ 	.byte	0x00, 0x00, 0x00, 0x00


//--------------------- .nv.info._ZN7cutlass13device_kernelINS_4gemm6kernel13GemmUniversalIN4cute5tupleIJiiiiEEENS1_10collective13CollectiveMmaINS1_37MainloopSm90TmaGmmaWarpSpecializedFP8ILi37ENS5_IJNS4_1CILi1EEESB_SB_EEENS1_32KernelTmaWarpSpecializedPingpongEEENS5_IJNSA_ILi64EEENSA_ILi128EEENSA_ILi32EEEEEENS_12float_e5m2_tENS5_IJlSB_lEEESJ_SK_NS4_8TiledMMAINS4_8MMA_AtomIJNS4_4SM904GMMA31MMA_64x128x32_F32E5M2E5M2_SS_TNILNSO_7ScaleInE1ELSQ_1EEEEEENS4_6LayoutISC_NS5_IJNSA_ILi0EEESU_SU_EEEEENS5_IJNS4_10UnderscoreESX_SX_EEEEENS4_13SM90_TMA_LOADENS4_14ComposedLayoutINS4_7SwizzleILi1ELi4ELi3EEENS4_18smem_ptr_flag_bitsILi8EEENST_INS5_IJNSA_ILi8EEESH_EEENS5_IJSH_SB_EEEEEEEvNS4_8identityES10_S1A_vS1B_EENS_8epilogue10collective6detail29Sm90TmaWarpSpecializedAdapterINS1E_15DefaultEpilogueISJ_SK_SK_NS1D_6thread17LinearCombinationISJ_Li1EffLNS1I_9ScaleType4KindE0ELNS_15FloatRoundStyleE2ESJ_EENS1_15EpilogueDefaultEEEEEvvEEEEvNT_6ParamsE --------------------------
	.section	.nv.info._ZN7cutlass13device_kernelINS_4gemm6kernel13GemmUniversalIN4cute5tupleIJiiiiEEENS1_10collective13CollectiveMmaINS1_37MainloopSm90TmaGmmaWarpSpecializedFP8ILi37ENS5_IJNS4_1CILi1EEESB_SB_EEENS1_32KernelTmaWarpSpecializedPingpongEEENS5_IJNSA_ILi64EEENSA_ILi128EEENSA_ILi32EEEEEENS_12float_e5m2_tENS5_IJlSB_lEEESJ_SK_NS4_8TiledMMAINS4_8MMA_AtomIJNS4_4SM904GMMA31MMA_64x128x32_F32E5M2E5M2_SS_TNILNSO_7ScaleInE1ELSQ_1EEEEEENS4_6LayoutISC_NS5_IJNSA_ILi0EEESU_SU_EEEEENS5_IJNS4_10UnderscoreESX_SX_EEEEENS4_13SM90_TMA_LOADENS4_14ComposedLayoutINS4_7SwizzleILi1ELi4ELi3EEENS4_18smem_ptr_flag_bitsILi8EEENST_INS5_IJNSA_ILi8EEESH_EEENS5_IJSH_SB_EEEEEEEvNS4_8identityES10_S1A_vS1B_EENS_8epilogue10collective6detail29Sm90TmaWarpSpecializedAdapterINS1E_15DefaultEpilogueISJ_SK_SK_NS1D_6thread17LinearCombinationISJ_Li1EffLNS1I_9ScaleType4KindE0ELNS_15FloatRoundStyleE2ESJ_EENS1_15EpilogueDefaultEEEEEvvEEEEvNT_6ParamsE,"",@"SHT_CUDA_INFO"
	.sectionflags	@""
	.align	4


	//----- nvinfo : EIATTR_CUDA_API_VERSION
	.align		4
        /*0000*/ 	.byte	0x04, 0x37
        /*0002*/ 	.short	(.L_18 - .L_17)
.L_17:
        /*0004*/ 	.word	0x00000082


	//----- nvinfo : EIATTR_KPARAM_INFO
	.align		4
.L_18:
        /*0008*/ 	.byte	0x04, 0x17
        /*000a*/ 	.short	(.L_20 - .L_19)
.L_19:
        /*000c*/ 	.word	0x00000000
        /*0010*/ 	.short	0x0000
        /*0012*/ 	.short	0x0070
        /*0014*/ 	.byte	0x00, 0xf0, 0x01, 0x10


	//----- nvinfo : EIATTR_SPARSE_MMA_MASK
	.align		4
.L_20:
        /*0018*/ 	.byte	0x03, 0x50
        /*001a*/ 	.short	0x0000


	//----- nvinfo : EIATTR_MAXREG_COUNT
	.align		4
        /*001c*/ 	.byte	0x03, 0x1b
        /*001e*/ 	.short	0x00a8


	//----- nvinfo : EIATTR_NUM_BARRIERS
	.align		4
        /*0020*/ 	.byte	0x02, 0x4c
        /*0022*/ 	.byte	0x01
	.zero		1


	//----- nvinfo : EIATTR_MERCURY_ISA_VERSION
	.align		4
        /*0024*/ 	.byte	0x03, 0x5f
        /*0026*/ 	.short	0x0101


	//----- nvinfo : EIATTR_INT_WARP_WIDE_INSTR_OFFSETS
	.align		4
        /*0028*/ 	.byte	0x04, 0x31
        /*002a*/ 	.short	(.L_22 - .L_21)


	//   ....[0]....
.L_21:
        /*002c*/ 	.word	0x00000870


	//   ....[1]....
        /*0030*/ 	.word	0x00000890


	//   ....[2]....
        /*0034*/ 	.word	0x00000910


	//   ....[3]....
        /*0038*/ 	.word	0x00000920


	//   ....[4]....
        /*003c*/ 	.word	0x00000930


	//   ....[5]....
        /*0040*/ 	.word	0x00000950


	//   ....[6]....
        /*0044*/ 	.word	0x000009a0


	//   ....[7]....
        /*0048*/ 	.word	0x000009c0


	//----- nvinfo : EIATTR_COOP_GROUP_MASK_REGIDS
	.align		4
.L_22:
        /*004c*/ 	.byte	0x04, 0x29
        /*004e*/ 	.short	(.L_24 - .L_23)


	//   ....[0]....
.L_23:
        /*0050*/ 	.word	0xffffffff


	//   ....[1]....
        /*0054*/ 	.word	0xffffffff


	//   ....[2]....
        /*0058*/ 	.word	0xffffffff


	//   ....[3]....
        /*005c*/ 	.word	0xffffffff


	//   ....[4]....
        /*0060*/ 	.word	0xffffffff


	//   ....[5]....
        /*0064*/ 	.word	0xffffffff


	//----- nvinfo : EIATTR_COOP_GROUP_INSTR_OFFSETS
	.align		4
.L_24:
        /*0068*/ 	.byte	0x04, 0x28
        /*006a*/ 	.short	(.L_26 - .L_25)


	//   ....[0]....
.L_25:
        /*006c*/ 	.word	0x00000060


	//   ....[1]....
        /*0070*/ 	.word	0x00000070


	//   ....[2]....
        /*0074*/ 	.word	0x00000130


	//   ....[3]....
        /*0078*/ 	.word	0x00000710


	//   ....[4]....
        /*007c*/ 	.word	0x00000750


	//   ....[5]....
        /*0080*/ 	.word	0x00000790


	//----- nvinfo : EIATTR_REG_RECONFIG
	.align		4
.L_26:
        /*0084*/ 	.byte	0x01, 0x54
	.zero		2


	//----- nvinfo : EIATTR_MBARRIER_INSTR_OFFSETS
	.align		4
        /*0088*/ 	.byte	0x04, 0x39
        /*008a*/ 	.short	(.L_28 - .L_27)


	//   ....[0]....
.L_27:
        /*008c*/ 	.word	0x00000250
        /*0090*/ 	.word	0x000000ff
        /*0094*/ 	.word	0x00000000
        /*0098*/ 	.short	0x0100
        /*009a*/ 	.byte	0x08
	.zero		1


	//   ....[1]....
        /*009c*/ 	.word	0x00000260
        /*00a0*/ 	.word	0x000000ff
        /*00a4*/ 	.word	0x00000128
        /*00a8*/ 	.short	0x0100
        /*00aa*/ 	.byte	0x08
	.zero		1


	//   ....[2]....
        /*00ac*/ 	.word	0x00000270
        /*00b0*/ 	.word	0x000000ff
        /*00b4*/ 	.word	0x00000008
        /*00b8*/ 	.short	0x0100
        /*00ba*/ 	.byte	0x08
	.zero		1


	//   ....[3]....
        /*00bc*/ 	.word	0x00000280
        /*00c0*/ 	.word	0x000000ff
        /*00c4*/ 	.word	0x00000130
        /*00c8*/ 	.short	0x0100
        /*00ca*/ 	.byte	0x08
	.zero		1


	//   ....[4]....
        /*00cc*/ 	.word	0x00000290
        /*00d0*/ 	.word	0x000000ff
        /*00d4*/ 	.word	0x00000010
        /*00d8*/ 	.short	0x0100
        /*00da*/ 	.byte	0x08
	.zero		1


	//   ....[5]....
        /*00dc*/ 	.word	0x000002a0
        /*00e0*/ 	.word	0x000000ff
        /*00e4*/ 	.word	0x00000138
        /*00e8*/ 	.short	0x0100
        /*00ea*/ 	.byte	0x08
	.zero		1


	//   ....[6]....
        /*00ec*/ 	.word	0x000002b0
        /*00f0*/ 	.word	0x000000ff
        /*00f4*/ 	.word	0x00000018
        /*00f8*/ 	.short	0x0100
        /*00fa*/ 	.byte	0x08
	.zero		1


	//   ....[7]....
        /*00fc*/ 	.word	0x000002c0
        /*0100*/ 	.word	0x000000ff
        /*0104*/ 	.word	0x00000140
        /*0108*/ 	.short	0x0100
        /*010a*/ 	.byte	0x08
	.zero		1


	//   ....[8]....
        /*010c*/ 	.word	0x000002d0
        /*0110*/ 	.word	0x000000ff
        /*0114*/ 	.word	0x00000020
        /*0118*/ 	.short	0x0100
        /*011a*/ 	.byte	0x08
	.zero		1


	//   ....[9]....
        /*011c*/ 	.word	0x000002e0
        /*0120*/ 	.word	0x000000ff
        /*0124*/ 	.word	0x00000148
        /*0128*/ 	.short	0x0100
        /*012a*/ 	.byte	0x08
	.zero		1


	//   ....[10]....
        /*012c*/ 	.word	0x000002f0
        /*0130*/ 	.word	0x000000ff
        /*0134*/ 	.word	0x00000028
        /*0138*/ 	.short	0x0100
        /*013a*/ 	.byte	0x08
	.zero		1


	//   ....[11]....
        /*013c*/ 	.word	0x00000300
        /*0140*/ 	.word	0x000000ff
        /*0144*/ 	.word	0x00000150
        /*0148*/ 	.short	0x0100
        /*014a*/ 	.byte	0x08
	.zero		1


	//   ....[12]....
        /*014c*/ 	.word	0x00000310
        /*0150*/ 	.word	0x000000ff
        /*0154*/ 	.word	0x00000030
        /*0158*/ 	.short	0x0100
        /*015a*/ 	.byte	0x08
	.zero		1


	//   ....[13]....
        /*015c*/ 	.word	0x00000320
        /*0160*/ 	.word	0x000000ff
        /*0164*/ 	.word	0x00000158
        /*0168*/ 	.short	0x0100
        /*016a*/ 	.byte	0x08
	.zero		1


	//   ....[14]....
        /*016c*/ 	.word	0x00000330
        /*0170*/ 	.word	0x000000ff
        /*0174*/ 	.word	0x00000038
        /*0178*/ 	.short	0x0100
        /*017a*/ 	.byte	0x08
	.zero		1


	//   ....[15]....
        /*017c*/ 	.word	0x00000340
        /*0180*/ 	.word	0x000000ff
        /*0184*/ 	.word	0x00000160
        /*0188*/ 	.short	0x0100
        /*018a*/ 	.byte	0x08
	.zero		1


	//   ....[16]....
        /*018c*/ 	.word	0x00000350
        /*0190*/ 	.word	0x000000ff
        /*0194*/ 	.word	0x00000040
        /*0198*/ 	.short	0x0100
        /*019a*/ 	.byte	0x08
	.zero		1


	//   ....[17]....
        /*019c*/ 	.word	0x00000360
        /*01a0*/ 	.word	0x000000ff
        /*01a4*/ 	.word	0x00000168
        /*01a8*/ 	.short	0x0100
        /*01aa*/ 	.byte	0x08
	.zero		1


	//   ....[18]....
        /*01ac*/ 	.word	0x00000370
        /*01b0*/ 	.word	0x000000ff
        /*01b4*/ 	.word	0x00000048
        /*01b8*/ 	.short	0x0100
        /*01ba*/ 	.byte	0x08
	.zero		1


	//   ....[19]....
        /*01bc*/ 	.word	0x00000380
        /*01c0*/ 	.word	0x000000ff
        /*01c4*/ 	.word	0x00000170
        /*01c8*/ 	.short	0x0100
        /*01ca*/ 	.byte	0x08
	.zero		1


	//   ....[20]....
        /*01cc*/ 	.word	0x00000390
        /*01d0*/ 	.word	0x000000ff
        /*01d4*/ 	.word	0x00000050
        /*01d8*/ 	.short	0x0100
        /*01da*/ 	.byte	0x08
	.zero		1


	//   ....[21]....
        /*01dc*/ 	.word	0x000003a0
        /*01e0*/ 	.word	0x000000ff
        /*01e4*/ 	.word	0x00000178
        /*01e8*/ 	.short	0x0100
        /*01ea*/ 	.byte	0x08
	.zero		1


	//   ....[22]....
        /*01ec*/ 	.word	0x000003b0
        /*01f0*/ 	.word	0x000000ff
        /*01f4*/ 	.word	0x00000058
        /*01f8*/ 	.short	0x0100
        /*01fa*/ 	.byte	0x08
	.zero		1


	//   ....[23]....
        /*01fc*/ 	.word	0x000003c0
        /*0200*/ 	.word	0x000000ff
        /*0204*/ 	.word	0x00000180
        /*0208*/ 	.short	0x0100
        /*020a*/ 	.byte	0x08
	.zero		1


	//   ....[24]....
        /*020c*/ 	.word	0x000003d0
        /*0210*/ 	.word	0x000000ff
        /*0214*/ 	.word	0x00000060
        /*0218*/ 	.short	0x0100
        /*021a*/ 	.byte	0x08
	.zero		1


	//   ....[25]....
        /*021c*/ 	.word	0x000003e0
        /*0220*/ 	.word	0x000000ff
        /*0224*/ 	.word	0x00000188
        /*0228*/ 	.short	0x0100
        /*022a*/ 	.byte	0x08
	.zero		1


	//   ....[26]....
        /*022c*/ 	.word	0x000003f0
        /*0230*/ 	.word	0x000000ff
        /*0234*/ 	.word	0x00000068
        /*0238*/ 	.short	0x0100
        /*023a*/ 	.byte	0x08
	.zero		1


	//   ....[27]....
        /*023c*/ 	.word	0x00000400
        /*0240*/ 	.word	0x000000ff
        /*0244*/ 	.word	0x00000190
        /*0248*/ 	.short	0x0100
        /*024a*/ 	.byte	0x08
	.zero		1


	//   ....[28]....
        /*024c*/ 	.word	0x00000410
        /*0250*/ 	.word	0x000000ff
        /*0254*/ 	.word	0x00000070
        /*0258*/ 	.short	0x0100
        /*025a*/ 	.byte	0x08
	.zero		1


	//   ....[29]....
        /*025c*/ 	.word	0x00000420
        /*0260*/ 	.word	0x000000ff
        /*0264*/ 	.word	0x00000198
        /*0268*/ 	.short	0x0100
        /*026a*/ 	.byte	0x08
	.zero		1


	//   ....[30]....
        /*026c*/ 	.word	0x00000430
        /*0270*/ 	.word	0x000000ff
        /*0274*/ 	.word	0x00000078
        /*0278*/ 	.short	0x0100
        /*027a*/ 	.byte	0x08
	.zero		1


	//   ....[31]....
        /*027c*/ 	.word	0x00000440
        /*0280*/ 	.word	0x000000ff
        /*0284*/ 	.word	0x000001a0
        /*0288*/ 	.short	0x0100
        /*028a*/ 	.byte	0x08
	.zero		1


	//   ....[32]....
        /*028c*/ 	.word	0x00000450
        /*0290*/ 	.word	0x000000ff
        /*0294*/ 	.word	0x00000080
        /*0298*/ 	.short	0x0100
        /*029a*/ 	.byte	0x08
	.zero		1


	//   ....[33]....
        /*029c*/ 	.word	0x00000460
        /*02a0*/ 	.word	0x000000ff
        /*02a4*/ 	.word	0x000001a8
        /*02a8*/ 	.short	0x0100
        /*02aa*/ 	.byte	0x08
	.zero		1


	//   ....[34]....
        /*02ac*/ 	.word	0x00000470
        /*02b0*/ 	.word	0x000000ff
        /*02b4*/ 	.word	0x00000088
        /*02b8*/ 	.short	0x0100
        /*02ba*/ 	.byte	0x08
	.zero		1


	//   ....[35]....
        /*02bc*/ 	.word	0x00000480
        /*02c0*/ 	.word	0x000000ff
        /*02c4*/ 	.word	0x000001b0
        /*02c8*/ 	.short	0x0100
        /*02ca*/ 	.byte	0x08
	.zero		1


	//   ....[36]....
        /*02cc*/ 	.word	0x00000490
        /*02d0*/ 	.word	0x000000ff
        /*02d4*/ 	.word	0x00000090
        /*02d8*/ 	.short	0x0100
        /*02da*/ 	.byte	0x08
	.zero		1


	//   ....[37]....
        /*02dc*/ 	.word	0x000004a0
        /*02e0*/ 	.word	0x000000ff
        /*02e4*/ 	.word	0x000001b8
        /*02e8*/ 	.short	0x0100
        /*02ea*/ 	.byte	0x08
	.zero		1


	//   ....[38]....
        /*02ec*/ 	.word	0x000004b0
        /*02f0*/ 	.word	0x000000ff
        /*02f4*/ 	.word	0x00000098
        /*02f8*/ 	.short	0x0100
        /*02fa*/ 	.byte	0x08
	.zero		1


	//   ....[39]....
        /*02fc*/ 	.word	0x000004c0
        /*0300*/ 	.word	0x000000ff
        /*0304*/ 	.word	0x000001c0
        /*0308*/ 	.short	0x0100
        /*030a*/ 	.byte	0x08
	.zero		1


	//   ....[40]....
        /*030c*/ 	.word	0x000004d0
        /*0310*/ 	.word	0x000000ff
        /*0314*/ 	.word	0x000000a0
        /*0318*/ 	.short	0x0100
        /*031a*/ 	.byte	0x08
	.zero		1


	//   ....[41]....
        /*031c*/ 	.word	0x000004e0
        /*0320*/ 	.word	0x000000ff
        /*0324*/ 	.word	0x000001c8
        /*0328*/ 	.short	0x0100
        /*032a*/ 	.byte	0x08
	.zero		1


	//   ....[42]....
        /*032c*/ 	.word	0x000004f0
        /*0330*/ 	.word	0x000000ff
        /*0334*/ 	.word	0x000000a8
        /*0338*/ 	.short	0x0100
        /*033a*/ 	.byte	0x08
	.zero		1


	//   ....[43]....
        /*033c*/ 	.word	0x00000500
        /*0340*/ 	.word	0x000000ff
        /*0344*/ 	.word	0x000001d0
        /*0348*/ 	.short	0x0100
        /*034a*/ 	.byte	0x08
	.zero		1


	//   ....[44]....
        /*034c*/ 	.word	0x00000510
        /*0350*/ 	.word	0x000000ff
        /*0354*/ 	.word	0x000000b0
        /*0358*/ 	.short	0x0100
        /*035a*/ 	.byte	0x08
	.zero		1


	//   ....[45]....
        /*035c*/ 	.word	0x00000520
        /*0360*/ 	.word	0x000000ff
        /*0364*/ 	.word	0x000001d8
        /*0368*/ 	.short	0x0100
        /*036a*/ 	.byte	0x08
	.zero		1


	//   ....[46]....
        /*036c*/ 	.word	0x00000530
        /*0370*/ 	.word	0x000000ff
        /*0374*/ 	.word	0x000000b8
        /*0378*/ 	.short	0x0100
        /*037a*/ 	.byte	0x08
	.zero		1


	//   ....[47]....
        /*037c*/ 	.word	0x00000540
        /*0380*/ 	.word	0x000000ff
        /*0384*/ 	.word	0x000001e0
        /*0388*/ 	.short	0x0100
        /*038a*/ 	.byte	0x08
	.zero		1


	//   ....[48]....
        /*038c*/ 	.word	0x00000550
        /*0390*/ 	.word	0x000000ff
        /*0394*/ 	.word	0x000000c0
        /*0398*/ 	.short	0x0100
        /*039a*/ 	.byte	0x08
	.zero		1


	//   ....[49]....
        /*039c*/ 	.word	0x00000560
        /*03a0*/ 	.word	0x000000ff
        /*03a4*/ 	.word	0x000001e8
        /*03a8*/ 	.short	0x0100
        /*03aa*/ 	.byte	0x08
	.zero		1


	//   ....[50]....
        /*03ac*/ 	.word	0x00000570
        /*03b0*/ 	.word	0x000000ff
        /*03b4*/ 	.word	0x000000c8
        /*03b8*/ 	.short	0x0100
        /*03ba*/ 	.byte	0x08
	.zero		1


	//   ....[51]....
        /*03bc*/ 	.word	0x00000580
        /*03c0*/ 	.word	0x000000ff
        /*03c4*/ 	.word	0x000001f0
        /*03c8*/ 	.short	0x0100
        /*03ca*/ 	.byte	0x08
	.zero		1


	//   ....[52]....
        /*03cc*/ 	.word	0x00000590
        /*03d0*/ 	.word	0x000000ff
        /*03d4*/ 	.word	0x000000d0
        /*03d8*/ 	.short	0x0100
        /*03da*/ 	.byte	0x08
	.zero		1


	//   ....[53]....
        /*03dc*/ 	.word	0x000005a0
        /*03e0*/ 	.word	0x000000ff
        /*03e4*/ 	.word	0x000001f8
        /*03e8*/ 	.short	0x0100
        /*03ea*/ 	.byte	0x08
	.zero		1


	//   ....[54]....
        /*03ec*/ 	.word	0x000005b0
        /*03f0*/ 	.word	0x000000ff
        /*03f4*/ 	.word	0x000000d8
        /*03f8*/ 	.short	0x0100
        /*03fa*/ 	.byte	0x08
	.zero		1


	//   ....[55]....
        /*03fc*/ 	.word	0x000005c0
        /*0400*/ 	.word	0x000000ff
        /*0404*/ 	.word	0x00000200
        /*0408*/ 	.short	0x0100
        /*040a*/ 	.byte	0x08
	.zero		1


	//   ....[56]....
        /*040c*/ 	.word	0x000005d0
        /*0410*/ 	.word	0x000000ff
        /*0414*/ 	.word	0x000000e0
        /*0418*/ 	.short	0x0100
        /*041a*/ 	.byte	0x08
	.zero		1


	//   ....[57]....
        /*041c*/ 	.word	0x000005e0
        /*0420*/ 	.word	0x000000ff
        /*0424*/ 	.word	0x00000208
        /*0428*/ 	.short	0x0100
        /*042a*/ 	.byte	0x08
	.zero		1


	//   ....[58]....
        /*042c*/ 	.word	0x000005f0
        /*0430*/ 	.word	0x000000ff
        /*0434*/ 	.word	0x000000e8
        /*0438*/ 	.short	0x0100
        /*043a*/ 	.byte	0x08
	.zero		1


	//   ....[59]....
        /*043c*/ 	.word	0x00000600
        /*0440*/ 	.word	0x000000ff
        /*0444*/ 	.word	0x00000210
        /*0448*/ 	.short	0x0100
        /*044a*/ 	.byte	0x08
	.zero		1


	//   ....[60]....
        /*044c*/ 	.word	0x00000610
        /*0450*/ 	.word	0x000000ff
        /*0454*/ 	.word	0x000000f0
        /*0458*/ 	.short	0x0100
        /*045a*/ 	.byte	0x08
	.zero		1


	//   ....[61]....
        /*045c*/ 	.word	0x00000620
        /*0460*/ 	.word	0x000000ff
        /*0464*/ 	.word	0x00000218
        /*0468*/ 	.short	0x0100
        /*046a*/ 	.byte	0x08
	.zero		1


	//   ....[62]....
        /*046c*/ 	.word	0x00000630
        /*0470*/ 	.word	0x000000ff
        /*0474*/ 	.word	0x000000f8
        /*0478*/ 	.short	0x0100
        /*047a*/ 	.byte	0x08
	.zero		1


	//   ....[63]....
        /*047c*/ 	.word	0x00000640
        /*0480*/ 	.word	0x000000ff
        /*0484*/ 	.word	0x00000220
        /*0488*/ 	.short	0x0100
        /*048a*/ 	.byte	0x08
	.zero		1


	//   ....[64]....
        /*048c*/ 	.word	0x00000650
        /*0490*/ 	.word	0x000000ff
        /*0494*/ 	.word	0x00000100
        /*0498*/ 	.short	0x0100
        /*049a*/ 	.byte	0x08
	.zero		1


	//   ....[65]....
        /*049c*/ 	.word	0x00000660
        /*04a0*/ 	.word	0x000000ff
        /*04a4*/ 	.word	0x00000228
        /*04a8*/ 	.short	0x0100
        /*04aa*/ 	.byte	0x08
	.zero		1


	//   ....[66]....
        /*04ac*/ 	.word	0x00000670
        /*04b0*/ 	.word	0x000000ff
        /*04b4*/ 	.word	0x00000108
        /*04b8*/ 	.short	0x0100
        /*04ba*/ 	.byte	0x08
	.zero		1


	//   ....[67]....
        /*04bc*/ 	.word	0x00000680
        /*04c0*/ 	.word	0x000000ff
        /*04c4*/ 	.word	0x00000230
        /*04c8*/ 	.short	0x0100
        /*04ca*/ 	.byte	0x08
	.zero		1


	//   ....[68]....
        /*04cc*/ 	.word	0x00000690
        /*04d0*/ 	.word	0x000000ff
        /*04d4*/ 	.word	0x00000110
        /*04d8*/ 	.short	0x0100
        /*04da*/ 	.byte	0x08
	.zero		1


	//   ....[69]....
        /*04dc*/ 	.word	0x000006a0
        /*04e0*/ 	.word	0x000000ff
        /*04e4*/ 	.word	0x00000238
        /*04e8*/ 	.short	0x0100
        /*04ea*/ 	.byte	0x08
	.zero		1


	//   ....[70]....
        /*04ec*/ 	.word	0x000006b0
        /*04f0*/ 	.word	0x000000ff
        /*04f4*/ 	.word	0x00000118
        /*04f8*/ 	.short	0x0100
        /*04fa*/ 	.byte	0x08
	.zero		1


	//   ....[71]....
        /*04fc*/ 	.word	0x000006c0
        /*0500*/ 	.word	0x000000ff
        /*0504*/ 	.word	0x00000240
        /*0508*/ 	.short	0x0100
        /*050a*/ 	.byte	0x08
	.zero		1


	//   ....[72]....
        /*050c*/ 	.word	0x000006d0
        /*0510*/ 	.word	0x000000ff
        /*0514*/ 	.word	0x00000120
        /*0518*/ 	.short	0x0100
        /*051a*/ 	.byte	0x08
	.zero		1


	//   ....[73]....
        /*051c*/ 	.word	0x000006e0
        /*0520*/ 	.word	0x000000ff
        /*0524*/ 	.word	0x00000248
        /*0528*/ 	.short	0x0100
        /*052a*/ 	.byte	0x08
	.zero		1


	//   ....[74]....
        /*052c*/ 	.word	0x00000a00
        /*0530*/ 	.word	0x000000ff
        /*0534*/ 	.word	0x00000280
        /*0538*/ 	.short	0x0100
        /*053a*/ 	.byte	0x08
	.zero		1


	//   ....[75]....
        /*053c*/ 	.word	0x00000a70
        /*0540*/ 	.word	0x000000ff
        /*0544*/ 	.word	0x00000288
        /*0548*/ 	.short	0x0100
        /*054a*/ 	.byte	0x08
	.zero		1


	//   ....[76]....
        /*054c*/ 	.word	0x00000a90
        /*0550*/ 	.word	0x000000ff
        /*0554*/ 	.word	0x00000260
        /*0558*/ 	.short	0x0100
        /*055a*/ 	.byte	0x09
	.zero		1


	//   ....[77]....
        /*055c*/ 	.word	0x00000aa0
        /*0560*/ 	.word	0x000000ff
        /*0564*/ 	.word	0x00000268
        /*0568*/ 	.short	0x0100
        /*056a*/ 	.byte	0x09
	.zero		1


	//   ....[78]....
        /*056c*/ 	.word	0x00000ab0
        /*0570*/ 	.word	0x000000ff
        /*0574*/ 	.word	0x00000270
        /*0578*/ 	.short	0x0100
        /*057a*/ 	.byte	0x09
	.zero		1


	//   ....[79]....
        /*057c*/ 	.word	0x00000ac0
        /*0580*/ 	.word	0x000000ff
        /*0584*/ 	.word	0x00000278
        /*0588*/ 	.short	0x0100
        /*058a*/ 	.byte	0x09
	.zero		1


	//   ....[80]....
        /*058c*/ 	.word	0x00001890
        /*0590*/ 	.word	0x000000ff
        /*0594*/ 	.word	0xfffffff8
        /*0598*/ 	.short	0x010a
        /*059a*/ 	.byte	0x0f
	.zero		1


	//   ....[81]....
        /*059c*/ 	.word	0x00001d70
        /*05a0*/ 	.word	0x000000ff
        /*05a4*/ 	.word	0x00000000
        /*05a8*/ 	.short	0x010a
        /*05aa*/ 	.byte	0x06
	.zero		1


	//   ....[82]....
        /*05ac*/ 	.word	0x00001db0
        /*05b0*/ 	.word	0x000000ff
        /*05b4*/ 	.word	0x00000000
        /*05b8*/ 	.short	0x010a
        /*05ba*/ 	.byte	0x06
	.zero		1


	//   ....[83]....
        /*05bc*/ 	.word	0x00002660
        /*05c0*/ 	.word	0x000000ff
        /*05c4*/ 	.word	0x00000000
        /*05c8*/ 	.short	0x010a
        /*05ca*/ 	.byte	0x09
	.zero		1


	//   ....[84]....
        /*05cc*/ 	.word	0x000026a0
        /*05d0*/ 	.word	0x000000ff
        /*05d4*/ 	.word	0x00000000
        /*05d8*/ 	.short	0x010a
        /*05da*/ 	.byte	0x09
	.zero		1


	//   ....[85]....
        /*05dc*/ 	.word	0x00002cb0
        /*05e0*/ 	.word	0x000000ff
        /*05e4*/ 	.word	0x00000000
        /*05e8*/ 	.short	0x0101
        /*05ea*/ 	.byte	0x08
	.zero		1


	//   ....[86]....
        /*05ec*/ 	.word	0x00003220
        /*05f0*/ 	.word	0x00000011
        /*05f4*/ 	.word	0x00000000
        /*05f8*/ 	.short	0x0101
        /*05fa*/ 	.byte	0x16
	.zero		1


	//   ....[87]....
        /*05fc*/ 	.word	0x00003320
        /*0600*/ 	.word	0x000000ff
        /*0604*/ 	.word	0x00000000
        /*0608*/ 	.short	0x0101
        /*060a*/ 	.byte	0x06
	.zero		1


	//   ....[88]....
        /*060c*/ 	.word	0x000033d0
        /*0610*/ 	.word	0x000000ff
        /*0614*/ 	.word	0x00000008
        /*0618*/ 	.short	0x010a
        /*061a*/ 	.byte	0x0f
	.zero		1


	//   ....[89]....
        /*061c*/ 	.word	0x00007c90
        /*0620*/ 	.word	0x00000004
        /*0624*/ 	.word	0x00000000
        /*0628*/ 	.short	0x0101
        /*062a*/ 	.byte	0x16
	.zero		1


	//   ....[90]....
        /*062c*/ 	.word	0x00008570
        /*0630*/ 	.word	0x00000013
        /*0634*/ 	.word	0x00000128
        /*0638*/ 	.short	0x010a
        /*063a*/ 	.byte	0x3f
	.zero		1


	//   ....[91]....
        /*063c*/ 	.word	0x00008950
        /*0640*/ 	.word	0x0000000a
        /*0644*/ 	.word	0x00000288
        /*0648*/ 	.short	0x0101
        /*064a*/ 	.byte	0x3f
	.zero		1


	//   ....[92]....
        /*064c*/ 	.word	0x00009060
        /*0650*/ 	.word	0x00000005
        /*0654*/ 	.word	0x00000000
        /*0658*/ 	.short	0x010a
        /*065a*/ 	.byte	0x3f
	.zero		1


	//   ....[93]....
        /*065c*/ 	.word	0x000090e0
        /*0660*/ 	.word	0x00000007
        /*0664*/ 	.word	0x00000000
        /*0668*/ 	.short	0x010a
        /*066a*/ 	.byte	0x3f
	.zero		1


	//   ....[94]....
        /*066c*/ 	.word	0x00009170
        /*0670*/ 	.word	0x00000006
        /*0674*/ 	.word	0x00000000
        /*0678*/ 	.short	0x010a
        /*067a*/ 	.byte	0x3f
	.zero		1


	//   ....[95]....
        /*067c*/ 	.word	0x00009200
        /*0680*/ 	.word	0x00000009
        /*0684*/ 	.word	0x00000000
        /*0688*/ 	.short	0x010a
        /*068a*/ 	.byte	0x3f
	.zero		1


	//   ....[96]....
        /*068c*/ 	.word	0x00009290
        /*0690*/ 	.word	0x00000006
        /*0694*/ 	.word	0x00000000
        /*0698*/ 	.short	0x010a
        /*069a*/ 	.byte	0x3f
	.zero		1


	//   ....[97]....
        /*069c*/ 	.word	0x00009320
        /*06a0*/ 	.word	0x00000009
        /*06a4*/ 	.word	0x00000000
        /*06a8*/ 	.short	0x010a
        /*06aa*/ 	.byte	0x3f
	.zero		1


	//   ....[98]....
        /*06ac*/ 	.word	0x000093b0
        /*06b0*/ 	.word	0x00000006
        /*06b4*/ 	.word	0x00000000
        /*06b8*/ 	.short	0x010a
        /*06ba*/ 	.byte	0x3f
	.zero		1


	//   ....[99]....
        /*06bc*/ 	.word	0x00009440
        /*06c0*/ 	.word	0x00000009
        /*06c4*/ 	.word	0x00000000
        /*06c8*/ 	.short	0x010a
        /*06ca*/ 	.byte	0x3f
	.zero		1


	//   ....[100]....
        /*06cc*/ 	.word	0x000094d0
        /*06d0*/ 	.word	0x00000006
        /*06d4*/ 	.word	0x00000000
        /*06d8*/ 	.short	0x010a
        /*06da*/ 	.byte	0x3f
	.zero		1


	//   ....[101]....
        /*06dc*/ 	.word	0x00009560
        /*06e0*/ 	.word	0x00000009
        /*06e4*/ 	.word	0x00000000
        /*06e8*/ 	.short	0x010a
        /*06ea*/ 	.byte	0x3f
	.zero		1


	//   ....[102]....
        /*06ec*/ 	.word	0x000095f0
        /*06f0*/ 	.word	0x00000006
        /*06f4*/ 	.word	0x00000000
        /*06f8*/ 	.short	0x010a
        /*06fa*/ 	.byte	0x3f
	.zero		1


	//   ....[103]....
        /*06fc*/ 	.word	0x00009680
        /*0700*/ 	.word	0x00000009
        /*0704*/ 	.word	0x00000000
        /*0708*/ 	.short	0x010a
        /*070a*/ 	.byte	0x3f
	.zero		1


	//   ....[104]....
        /*070c*/ 	.word	0x00009710
        /*0710*/ 	.word	0x00000006
        /*0714*/ 	.word	0x00000000
        /*0718*/ 	.short	0x010a
        /*071a*/ 	.byte	0x3f
	.zero		1


	//   ....[105]....
        /*071c*/ 	.word	0x000097a0
        /*0720*/ 	.word	0x00000009
        /*0724*/ 	.word	0x00000000
        /*0728*/ 	.short	0x010a
        /*072a*/ 	.byte	0x3f
	.zero		1


	//   ....[106]....
        /*072c*/ 	.word	0x00009830
        /*0730*/ 	.word	0x00000006
        /*0734*/ 	.word	0x00000000
        /*0738*/ 	.short	0x010a
        /*073a*/ 	.byte	0x3f
	.zero		1


	//   ....[107]....
        /*073c*/ 	.word	0x000098c0
        /*0740*/ 	.word	0x00000009
        /*0744*/ 	.word	0x00000000
        /*0748*/ 	.short	0x010a
        /*074a*/ 	.byte	0x3f
	.zero		1


	//   ....[108]....
        /*074c*/ 	.word	0x00009950
        /*0750*/ 	.word	0x00000006
        /*0754*/ 	.word	0x00000000
        /*0758*/ 	.short	0x010a
        /*075a*/ 	.byte	0x3f
	.zero		1


	//   ....[109]....
        /*075c*/ 	.word	0x000099e0
        /*0760*/ 	.word	0x00000009
        /*0764*/ 	.word	0x00000000
        /*0768*/ 	.short	0x010a
        /*076a*/ 	.byte	0x3f
	.zero		1


	//   ....[110]....
        /*076c*/ 	.word	0x00009a70
        /*0770*/ 	.word	0x00000006
        /*0774*/ 	.word	0x00000000
        /*0778*/ 	.short	0x010a
        /*077a*/ 	.byte	0x3f
	.zero		1


	//   ....[111]....
        /*077c*/ 	.word	0x00009b00
        /*0780*/ 	.word	0x00000009
        /*0784*/ 	.word	0x00000000
        /*0788*/ 	.short	0x010a
        /*078a*/ 	.byte	0x3f
	.zero		1


	//   ....[112]....
        /*078c*/ 	.word	0x00009b90
        /*0790*/ 	.word	0x00000006
        /*0794*/ 	.word	0x00000000
        /*0798*/ 	.short	0x010a
        /*079a*/ 	.byte	0x3f
	.zero		1


	//   ....[113]....
        /*079c*/ 	.word	0x00009c20
        /*07a0*/ 	.word	0x00000009
        /*07a4*/ 	.word	0x00000000
        /*07a8*/ 	.short	0x010a
        /*07aa*/ 	.byte	0x3f
	.zero		1


	//   ....[114]....
        /*07ac*/ 	.word	0x00009cb0
        /*07b0*/ 	.word	0x00000006
        /*07b4*/ 	.word	0x00000000
        /*07b8*/ 	.short	0x010a
        /*07ba*/ 	.byte	0x3f
	.zero		1


	//   ....[115]....
        /*07bc*/ 	.word	0x00009d40
        /*07c0*/ 	.word	0x00000009
        /*07c4*/ 	.word	0x00000000
        /*07c8*/ 	.short	0x010a
        /*07ca*/ 	.byte	0x3f
	.zero		1


	//   ....[116]....
        /*07cc*/ 	.word	0x00009dd0
        /*07d0*/ 	.word	0x00000006
        /*07d4*/ 	.word	0x00000000
        /*07d8*/ 	.short	0x010a
        /*07da*/ 	.byte	0x3f
	.zero		1


	//   ....[117]....
        /*07dc*/ 	.word	0x00009e60
        /*07e0*/ 	.word	0x00000009
        /*07e4*/ 	.word	0x00000000
        /*07e8*/ 	.short	0x010a
        /*07ea*/ 	.byte	0x3f
	.zero		1


	//   ....[118]....
        /*07ec*/ 	.word	0x00009ef0
        /*07f0*/ 	.word	0x00000006
        /*07f4*/ 	.word	0x00000000
        /*07f8*/ 	.short	0x010a
        /*07fa*/ 	.byte	0x3f
	.zero		1


	//   ....[119]....
        /*07fc*/ 	.word	0x00009f80
        /*0800*/ 	.word	0x00000009
        /*0804*/ 	.word	0x00000000
        /*0808*/ 	.short	0x010a
        /*080a*/ 	.byte	0x3f
	.zero		1


	//   ....[120]....
        /*080c*/ 	.word	0x0000a010
        /*0810*/ 	.word	0x00000006
        /*0814*/ 	.word	0x00000000
        /*0818*/ 	.short	0x010a
        /*081a*/ 	.byte	0x3f
	.zero		1


	//   ....[121]....
        /*081c*/ 	.word	0x0000a0a0
        /*0820*/ 	.word	0x00000009
        /*0824*/ 	.word	0x00000000
        /*0828*/ 	.short	0x010a
        /*082a*/ 	.byte	0x3f
	.zero		1


	//   ....[122]....
        /*082c*/ 	.word	0x0000a130
        /*0830*/ 	.word	0x00000006
        /*0834*/ 	.word	0x00000000
        /*0838*/ 	.short	0x010a
        /*083a*/ 	.byte	0x3f
	.zero		1


	//   ....[123]....
        /*083c*/ 	.word	0x0000a1c0
        /*0840*/ 	.word	0x00000009
        /*0844*/ 	.word	0x00000000
        /*0848*/ 	.short	0x010a
        /*084a*/ 	.byte	0x3f
	.zero		1


	//   ....[124]....
        /*084c*/ 	.word	0x0000a250
        /*0850*/ 	.word	0x00000006
        /*0854*/ 	.word	0x00000000
        /*0858*/ 	.short	0x010a
        /*085a*/ 	.byte	0x3f
	.zero		1


	//   ....[125]....
        /*085c*/ 	.word	0x0000a2e0
        /*0860*/ 	.word	0x00000009
        /*0864*/ 	.word	0x00000000
        /*0868*/ 	.short	0x010a
        /*086a*/ 	.byte	0x3f
	.zero		1


	//   ....[126]....
        /*086c*/ 	.word	0x0000a370
        /*0870*/ 	.word	0x00000008
        /*0874*/ 	.word	0x00000000
        /*0878*/ 	.short	0x010a
        /*087a*/ 	.byte	0x3f
	.zero		1


	//   ....[127]....
        /*087c*/ 	.word	0x0000a400
        /*0880*/ 	.word	0x0000000b
        /*0884*/ 	.word	0x00000000
        /*0888*/ 	.short	0x010a
        /*088a*/ 	.byte	0x3f
	.zero		1


	//   ....[128]....
        /*088c*/ 	.word	0x0000a490
        /*0890*/ 	.word	0x00000003
        /*0894*/ 	.word	0x00000000
        /*0898*/ 	.short	0x010a
        /*089a*/ 	.byte	0x3f
	.zero		1


	//   ....[129]....
        /*089c*/ 	.word	0x0000a500
        /*08a0*/ 	.word	0x00000011
        /*08a4*/ 	.word	0xfffffff8
        /*08a8*/ 	.short	0x010a
        /*08aa*/ 	.byte	0x3f
	.zero		1


	//   ....[130]....
        /*08ac*/ 	.word	0x0000a560
        /*08b0*/ 	.word	0x00000011
        /*08b4*/ 	.word	0x00000000
        /*08b8*/ 	.short	0x010a
        /*08ba*/ 	.byte	0x3f
	.zero		1


	//   ....[131]....
        /*08bc*/ 	.word	0x0000a5c0
        /*08c0*/ 	.word	0x00000012
        /*08c4*/ 	.word	0x00000000
        /*08c8*/ 	.short	0x010a
        /*08ca*/ 	.byte	0x3f
	.zero		1


	//   ....[132]....
        /*08cc*/ 	.word	0x0000a620
        /*08d0*/ 	.word	0x00000011
        /*08d4*/ 	.word	0x00000008
        /*08d8*/ 	.short	0x010a
        /*08da*/ 	.byte	0x3f
	.zero		1


	//   ....[133]....
        /*08dc*/ 	.word	0x0000a6f0
        /*08e0*/ 	.word	0x00000013
        /*08e4*/ 	.word	0x00000128
        /*08e8*/ 	.short	0x010a
        /*08ea*/ 	.byte	0x3f
	.zero		1


	//   ....[134]....
        /*08ec*/ 	.word	0x0000a7d0
        /*08f0*/ 	.word	0x00000005
        /*08f4*/ 	.word	0x00000000
        /*08f8*/ 	.short	0x010a
        /*08fa*/ 	.byte	0x3f
	.zero		1


	//   ....[135]....
        /*08fc*/ 	.word	0x0000a820
        /*0900*/ 	.word	0x00000007
        /*0904*/ 	.word	0x00000000
        /*0908*/ 	.short	0x010a
        /*090a*/ 	.byte	0x3f
	.zero		1


	//   ....[136]....
        /*090c*/ 	.word	0x0000a870
        /*0910*/ 	.word	0x00000006
        /*0914*/ 	.word	0x00000000
        /*0918*/ 	.short	0x010a
        /*091a*/ 	.byte	0x3f
	.zero		1


	//   ....[137]....
        /*091c*/ 	.word	0x0000a8c0
        /*0920*/ 	.word	0x00000009
        /*0924*/ 	.word	0x00000000
        /*0928*/ 	.short	0x010a
        /*092a*/ 	.byte	0x3f
	.zero		1


	//   ....[138]....
        /*092c*/ 	.word	0x0000a910
        /*0930*/ 	.word	0x00000006
        /*0934*/ 	.word	0x00000000
        /*0938*/ 	.short	0x010a
        /*093a*/ 	.byte	0x3f
	.zero		1


	//   ....[139]....
        /*093c*/ 	.word	0x0000a960
        /*0940*/ 	.word	0x00000009
        /*0944*/ 	.word	0x00000000
        /*0948*/ 	.short	0x010a
        /*094a*/ 	.byte	0x3f
	.zero		1


	//   ....[140]....
        /*094c*/ 	.word	0x0000a9b0
        /*0950*/ 	.word	0x00000006
        /*0954*/ 	.word	0x00000000
        /*0958*/ 	.short	0x010a
        /*095a*/ 	.byte	0x3f
	.zero		1


	//   ....[141]....
        /*095c*/ 	.word	0x0000aa00
        /*0960*/ 	.word	0x00000009
        /*0964*/ 	.word	0x00000000
        /*0968*/ 	.short	0x010a
        /*096a*/ 	.byte	0x3f
	.zero		1


	//   ....[142]....
        /*096c*/ 	.word	0x0000aa50
        /*0970*/ 	.word	0x00000006
        /*0974*/ 	.word	0x00000000
        /*0978*/ 	.short	0x010a
        /*097a*/ 	.byte	0x3f
	.zero		1


	//   ....[143]....
        /*097c*/ 	.word	0x0000aaa0
        /*0980*/ 	.word	0x00000009
        /*0984*/ 	.word	0x00000000
        /*0988*/ 	.short	0x010a
        /*098a*/ 	.byte	0x3f
	.zero		1


	//   ....[144]....
        /*098c*/ 	.word	0x0000aaf0
        /*0990*/ 	.word	0x00000006
        /*0994*/ 	.word	0x00000000
        /*0998*/ 	.short	0x010a
        /*099a*/ 	.byte	0x3f
	.zero		1


	//   ....[145]....
        /*099c*/ 	.word	0x0000ab40
        /*09a0*/ 	.word	0x00000009
        /*09a4*/ 	.word	0x00000000
        /*09a8*/ 	.short	0x010a
        /*09aa*/ 	.byte	0x3f
	.zero		1


	//   ....[146]....
        /*09ac*/ 	.word	0x0000ab90
        /*09b0*/ 	.word	0x00000006
        /*09b4*/ 	.word	0x00000000
        /*09b8*/ 	.short	0x010a
        /*09ba*/ 	.byte	0x3f
	.zero		1


	//   ....[147]....
        /*09bc*/ 	.word	0x0000abe0
        /*09c0*/ 	.word	0x00000009
        /*09c4*/ 	.word	0x00000000
        /*09c8*/ 	.short	0x010a
        /*09ca*/ 	.byte	0x3f
	.zero		1


	//   ....[148]....
        /*09cc*/ 	.word	0x0000ac30
        /*09d0*/ 	.word	0x00000006
        /*09d4*/ 	.word	0x00000000
        /*09d8*/ 	.short	0x010a
        /*09da*/ 	.byte	0x3f
	.zero		1


	//   ....[149]....
        /*09dc*/ 	.word	0x0000ac80
        /*09e0*/ 	.word	0x00000009
        /*09e4*/ 	.word	0x00000000
        /*09e8*/ 	.short	0x010a
        /*09ea*/ 	.byte	0x3f
	.zero		1


	//   ....[150]....
        /*09ec*/ 	.word	0x0000acd0
        /*09f0*/ 	.word	0x00000006
        /*09f4*/ 	.word	0x00000000
        /*09f8*/ 	.short	0x010a
        /*09fa*/ 	.byte	0x3f
	.zero		1


	//   ....[151]....
        /*09fc*/ 	.word	0x0000ad20
        /*0a00*/ 	.word	0x00000009
        /*0a04*/ 	.word	0x00000000
        /*0a08*/ 	.short	0x010a
        /*0a0a*/ 	.byte	0x3f
	.zero		1


	//   ....[152]....
        /*0a0c*/ 	.word	0x0000ad70
        /*0a10*/ 	.word	0x00000006
        /*0a14*/ 	.word	0x00000000
        /*0a18*/ 	.short	0x010a
        /*0a1a*/ 	.byte	0x3f
	.zero		1


	//   ....[153]....
        /*0a1c*/ 	.word	0x0000adc0
        /*0a20*/ 	.word	0x00000009
        /*0a24*/ 	.word	0x00000000
        /*0a28*/ 	.short	0x010a
        /*0a2a*/ 	.byte	0x3f
	.zero		1


	//   ....[154]....
        /*0a2c*/ 	.word	0x0000ae10
        /*0a30*/ 	.word	0x00000006
        /*0a34*/ 	.word	0x00000000
        /*0a38*/ 	.short	0x010a
        /*0a3a*/ 	.byte	0x3f
	.zero		1


	//   ....[155]....
        /*0a3c*/ 	.word	0x0000ae60
        /*0a40*/ 	.word	0x00000009
        /*0a44*/ 	.word	0x00000000
        /*0a48*/ 	.short	0x010a
        /*0a4a*/ 	.byte	0x3f
	.zero		1


	//   ....[156]....
        /*0a4c*/ 	.word	0x0000aeb0
        /*0a50*/ 	.word	0x00000006
        /*0a54*/ 	.word	0x00000000
        /*0a58*/ 	.short	0x010a
        /*0a5a*/ 	.byte	0x3f
	.zero		1


	//   ....[157]....
        /*0a5c*/ 	.word	0x0000af00
        /*0a60*/ 	.word	0x00000009
        /*0a64*/ 	.word	0x00000000
        /*0a68*/ 	.short	0x010a
        /*0a6a*/ 	.byte	0x3f
	.zero		1


	//   ....[158]....
        /*0a6c*/ 	.word	0x0000af50
        /*0a70*/ 	.word	0x00000006
        /*0a74*/ 	.word	0x00000000
        /*0a78*/ 	.short	0x010a
        /*0a7a*/ 	.byte	0x3f
	.zero		1


	//   ....[159]....
        /*0a7c*/ 	.word	0x0000afa0
        /*0a80*/ 	.word	0x00000009
        /*0a84*/ 	.word	0x00000000
        /*0a88*/ 	.short	0x010a
        /*0a8a*/ 	.byte	0x3f
	.zero		1


	//   ....[160]....
        /*0a8c*/ 	.word	0x0000aff0
        /*0a90*/ 	.word	0x00000006
        /*0a94*/ 	.word	0x00000000
        /*0a98*/ 	.short	0x010a
        /*0a9a*/ 	.byte	0x3f
	.zero		1


	//   ....[161]....
        /*0a9c*/ 	.word	0x0000b040
        /*0aa0*/ 	.word	0x00000009
        /*0aa4*/ 	.word	0x00000000
        /*0aa8*/ 	.short	0x010a
        /*0aaa*/ 	.byte	0x3f
	.zero		1


	//   ....[162]....
        /*0aac*/ 	.word	0x0000b090
        /*0ab0*/ 	.word	0x00000006
        /*0ab4*/ 	.word	0x00000000
        /*0ab8*/ 	.short	0x010a
        /*0aba*/ 	.byte	0x3f
	.zero		1


	//   ....[163]....
        /*0abc*/ 	.word	0x0000b0e0
        /*0ac0*/ 	.word	0x00000009
        /*0ac4*/ 	.word	0x00000000
        /*0ac8*/ 	.short	0x010a
        /*0aca*/ 	.byte	0x3f
	.zero		1


	//   ....[164]....
        /*0acc*/ 	.word	0x0000b130
        /*0ad0*/ 	.word	0x00000006
        /*0ad4*/ 	.word	0x00000000
        /*0ad8*/ 	.short	0x010a
        /*0ada*/ 	.byte	0x3f
	.zero		1


	//   ....[165]....
        /*0adc*/ 	.word	0x0000b180
        /*0ae0*/ 	.word	0x00000009
        /*0ae4*/ 	.word	0x00000000
        /*0ae8*/ 	.short	0x010a
        /*0aea*/ 	.byte	0x3f
	.zero		1


	//   ....[166]....
        /*0aec*/ 	.word	0x0000b1d0
        /*0af0*/ 	.word	0x00000006
        /*0af4*/ 	.word	0x00000000
        /*0af8*/ 	.short	0x010a
        /*0afa*/ 	.byte	0x3f
	.zero		1


	//   ....[167]....
        /*0afc*/ 	.word	0x0000b220
        /*0b00*/ 	.word	0x00000009
        /*0b04*/ 	.word	0x00000000
        /*0b08*/ 	.short	0x010a
        /*0b0a*/ 	.byte	0x3f
	.zero		1


	//   ....[168]....
        /*0b0c*/ 	.word	0x0000b270
        /*0b10*/ 	.word	0x00000008
        /*0b14*/ 	.word	0x00000000
        /*0b18*/ 	.short	0x010a
        /*0b1a*/ 	.byte	0x3f
	.zero		1


	//   ....[169]....
        /*0b1c*/ 	.word	0x0000b2c0
        /*0b20*/ 	.word	0x0000000b
        /*0b24*/ 	.word	0x00000000
        /*0b28*/ 	.short	0x010a
        /*0b2a*/ 	.byte	0x3f
	.zero		1


	//----- nvinfo : EIATTR_NUM_MBARRIERS
	.align		4
.L_28:
        /*0b2c*/ 	.byte	0x03, 0x38
        /*0b2e*/ 	.short	0x0050


	//----- nvinfo : EIATTR_EXIT_INSTR_OFFSETS
	.align		4
        /*0b30*/ 	.byte	0x04, 0x1c
        /*0b32*/ 	.short	(.L_30 - .L_29)


	//   ....[0]....
.L_29:
        /*0b34*/ 	.word	0x000015c0


	//   ....[1]....
        /*0b38*/ 	.word	0x00001620


	//   ....[2]....
        /*0b3c*/ 	.word	0x000082a0


	//   ....[3]....
        /*0b40*/ 	.word	0x000082d0


	//   ....[4]....
        /*0b44*/ 	.word	0x0000a4e0


	//----- nvinfo : EIATTR_MAX_THREADS
	.align		4
.L_30:
        /*0b48*/ 	.byte	0x04, 0x05
        /*0b4a*/ 	.short	(.L_32 - .L_31)
.L_31:
        /*0b4c*/ 	.word	0x00000180
        /*0b50*/ 	.word	0x00000001
        /*0b54*/ 	.word	0x00000001


	//----- nvinfo : EIATTR_CRS_STACK_SIZE
	.align		4
.L_32:
        /*0b58*/ 	.byte	0x04, 0x1e
        /*0b5a*/ 	.short	(.L_34 - .L_33)
.L_33:
        /*0b5c*/ 	.word	0x00000000


	//----- nvinfo : EIATTR_CBANK_PARAM_SIZE
	.align		4
.L_34:
        /*0b60*/ 	.byte	0x03, 0x19
        /*0b62*/ 	.short	0x0470


	//----- nvinfo : EIATTR_PARAM_CBANK
	.align		4
        /*0b64*/ 	.byte	0x04, 0x0a
        /*0b66*/ 	.short	(.L_36 - .L_35)
	.align		4
.L_35:
        /*0b68*/ 	.word	index@(.nv.constant0._ZN7cutlass13device_kernelINS_4gemm6kernel13GemmUniversalIN4cute5tupleIJiiiiEEENS1_10collective13CollectiveMmaINS1_37MainloopSm90TmaGmmaWarpSpecializedFP8ILi37ENS5_IJNS4_1CILi1EEESB_SB_EEENS1_32KernelTmaWarpSpecializedPingpongEEENS5_IJNSA_ILi64EEENSA_ILi128EEENSA_ILi32EEEEEENS_12float_e5m2_tENS5_IJlSB_lEEESJ_SK_NS4_8TiledMMAINS4_8MMA_AtomIJNS4_4SM904GMMA31MMA_64x128x32_F32E5M2E5M2_SS_TNILNSO_7ScaleInE1ELSQ_1EEEEEENS4_6LayoutISC_NS5_IJNSA_ILi0EEESU_SU_EEEEENS5_IJNS4_10UnderscoreESX_SX_EEEEENS4_13SM90_TMA_LOADENS4_14ComposedLayoutINS4_7SwizzleILi1ELi4ELi3EEENS4_18smem_ptr_flag_bitsILi8EEENST_INS5_IJNSA_ILi8EEESH_EEENS5_IJSH_SB_EEEEEEEvNS4_8identityES10_S1A_vS1B_EENS_8epilogue10collective6detail29Sm90TmaWarpSpecializedAdapterINS1E_15DefaultEpilogueISJ_SK_SK_NS1D_6thread17LinearCombinationISJ_Li1EffLNS1I_9ScaleType4KindE0ELNS_15FloatRoundStyleE2ESJ_EENS1_15EpilogueDefaultEEEEEvvEEEEvNT_6ParamsE)
        /*0b6c*/ 	.short	0x0210
        /*0b6e*/ 	.short	0x0470


	//----- nvinfo : EIATTR_SW_WAR
	.align		4
.L_36:
        /*0b70*/ 	.byte	0x04, 0x36
        /*0b72*/ 	.short	(.L_38 - .L_37)
.L_37:
        /*0b74*/ 	.word	0x00000008
.L_38:


//--------------------- .nv.callgraph             --------------------------
	.section	.nv.callgraph,"",@"SHT_CUDA_CALLGRAPH"
	.align	4
	.sectionentsize	8
	.align		4
        /*0000*/ 	.word	0x00000000
	.align		4
        /*0004*/ 	.word	0xffffffff
	.align		4
        /*0008*/ 	.word	0x00000000
	.align		4
        /*000c*/ 	.word	0xfffffffe
	.align		4
        /*0010*/ 	.word	0x00000000
	.align		4
        /*0014*/ 	.word	0xfffffffd
	.align		4
        /*0018*/ 	.word	0x00000000
	.align		4
        /*001c*/ 	.word	0xfffffffc


//--------------------- .nv.constant4             --------------------------
	.section	.nv.constant4,"a",@progbits
	.align	8
	.align		8
.nv.constant4:
        /*0000*/ 	.dword	_ZN40_INTERNAL_1df9159b_4_k_cu_078f1853_297434cuda3std3__45__cpo5beginE
	.align		8
        /*0008*/ 	.dword	_ZN40_INTERNAL_1df9159b_4_k_cu_078f1853_297434cuda3std3__45__cpo3endE
	.align		8
        /*0010*/ 	.dword	_ZN40_INTERNAL_1df9159b_4_k_cu_078f1853_297434cuda3std3__45__cpo6cbeginE
	.align		8
        /*0018*/ 	.dword	_ZN40_INTERNAL_1df9159b_4_k_cu_078f1853_297434cuda3std3__45__cpo4cendE
	.align		8
        /*0020*/ 	.dword	_ZN40_INTERNAL_1df9159b_4_k_cu_078f1853_297434cuda3std3__442_GLOBAL__N__1df9159b_4_k_cu_078f1853_297436ignoreE
	.align		8
        /*0028*/ 	.dword	_ZN40_INTERNAL_1df9159b_4_k_cu_078f1853_297434cuda3std3__419piecewise_constructE
	.align		8
        /*0030*/ 	.dword	_ZN40_INTERNAL_1df9159b_4_k_cu_078f1853_297434cuda3std3__48in_placeE
	.align		8
        /*0038*/ 	.dword	_ZN40_INTERNAL_1df9159b_4_k_cu_078f1853_297434cuda3std6ranges3__45__cpo4swapE
	.align		8
        /*0040*/ 	.dword	_ZN40_INTERNAL_1df9159b_4_k_cu_078f1853_297434cuda3std6ranges3__45__cpo9iter_moveE
	.align		8
        /*0048*/ 	.dword	_ZN40_INTERNAL_1df9159b_4_k_cu_078f1853_297434cute7productE
	.align		8
        /*0050*/ 	.dword	_ZN40_INTERNAL_1df9159b_4_k_cu_078f1853_297434cute1_E


//--------------------- .text._ZN7cutlass13device_kernelINS_4gemm6kernel13GemmUniversalIN4cute5tupleIJiiiiEEENS1_10collective13CollectiveMmaINS1_37MainloopSm90TmaGmmaWarpSpecializedFP8ILi37ENS5_IJNS4_1CILi1EEESB_SB_EEENS1_32KernelTmaWarpSpecializedPingpongEEENS5_IJNSA_ILi64EEENSA_ILi128EEENSA_ILi32EEEEEENS_12float_e5m2_tENS5_IJlSB_lEEESJ_SK_NS4_8TiledMMAINS4_8MMA_AtomIJNS4_4SM904GMMA31MMA_64x128x32_F32E5M2E5M2_SS_TNILNSO_7ScaleInE1ELSQ_1EEEEEENS4_6LayoutISC_NS5_IJNSA_ILi0EEESU_SU_EEEEENS5_IJNS4_10UnderscoreESX_SX_EEEEENS4_13SM90_TMA_LOADENS4_14ComposedLayoutINS4_7SwizzleILi1ELi4ELi3EEENS4_18smem_ptr_flag_bitsILi8EEENST_INS5_IJNSA_ILi8EEESH_EEENS5_IJSH_SB_EEEEEEEvNS4_8identityES10_S1A_vS1B_EENS_8epilogue10collective6detail29Sm90TmaWarpSpecializedAdapterINS1E_15DefaultEpilogueISJ_SK_SK_NS1D_6thread17LinearCombinationISJ_Li1EffLNS1I_9ScaleType4KindE0ELNS_15FloatRoundStyleE2ESJ_EENS1_15EpilogueDefaultEEEEEvvEEEEvNT_6ParamsE --------------------------
	.section	.text._ZN7cutlass13device_kernelINS_4gemm6kernel13GemmUniversalIN4cute5tupleIJiiiiEEENS1_10collective13CollectiveMmaINS1_37MainloopSm90TmaGmmaWarpSpecializedFP8ILi37ENS5_IJNS4_1CILi1EEESB_SB_EEENS1_32KernelTmaWarpSpecializedPingpongEEENS5_IJNSA_ILi64EEENSA_ILi128EEENSA_ILi32EEEEEENS_12float_e5m2_tENS5_IJlSB_lEEESJ_SK_NS4_8TiledMMAINS4_8MMA_AtomIJNS4_4SM904GMMA31MMA_64x128x32_F32E5M2E5M2_SS_TNILNSO_7ScaleInE1ELSQ_1EEEEEENS4_6LayoutISC_NS5_IJNSA_ILi0EEESU_SU_EEEEENS5_IJNS4_10UnderscoreESX_SX_EEEEENS4_13SM90_TMA_LOADENS4_14ComposedLayoutINS4_7SwizzleILi1ELi4ELi3EEENS4_18smem_ptr_flag_bitsILi8EEENST_INS5_IJNSA_ILi8EEESH_EEENS5_IJSH_SB_EEEEEEEvNS4_8identityES10_S1A_vS1B_EENS_8epilogue10collective6detail29Sm90TmaWarpSpecializedAdapterINS1E_15DefaultEpilogueISJ_SK_SK_NS1D_6thread17LinearCombinationISJ_Li1EffLNS1I_9ScaleType4KindE0ELNS_15FloatRoundStyleE2ESJ_EENS1_15EpilogueDefaultEEEEEvvEEEEvNT_6ParamsE,"ax",@progbits
	.align	128
.text._ZN7cutlass13device_kernelINS_4gemm6kernel13GemmUniversalIN4cute5tupleIJiiiiEEENS1_10collective13CollectiveMmaINS1_37MainloopSm90TmaGmmaWarpSpecializedFP8ILi37ENS5_IJNS4_1CILi1EEESB_SB_EEENS1_32KernelTmaWarpSpecializedPingpongEEENS5_IJNSA_ILi64EEENSA_ILi128EEENSA_ILi32EEEEEENS_12float_e5m2_tENS5_IJlSB_lEEESJ_SK_NS4_8TiledMMAINS4_8MMA_AtomIJNS4_4SM904GMMA31MMA_64x128x32_F32E5M2E5M2_SS_TNILNSO_7ScaleInE1ELSQ_1EEEEEENS4_6LayoutISC_NS5_IJNSA_ILi0EEESU_SU_EEEEENS5_IJNS4_10UnderscoreESX_SX_EEEEENS4_13SM90_TMA_LOADENS4_14ComposedLayoutINS4_7SwizzleILi1ELi4ELi3EEENS4_18smem_ptr_flag_bitsILi8EEENST_INS5_IJNSA_ILi8EEESH_EEENS5_IJSH_SB_EEEEEEEvNS4_8identityES10_S1A_vS1B_EENS_8epilogue10collective6detail29Sm90TmaWarpSpecializedAdapterINS1E_15DefaultEpilogueISJ_SK_SK_NS1D_6thread17LinearCombinationISJ_Li1EffLNS1I_9ScaleType4KindE0ELNS_15FloatRoundStyleE2ESJ_EENS1_15EpilogueDefaultEEEEEvvEEEEvNT_6ParamsE:
        .type           _ZN7cutlass13device_kernelINS_4gemm6kernel13GemmUniversalIN4cute5tupleIJiiiiEEENS1_10collective13CollectiveMmaINS1_37MainloopSm90TmaGmmaWarpSpecializedFP8ILi37ENS5_IJNS4_1CILi1EEESB_SB_EEENS1_32KernelTmaWarpSpecializedPingpongEEENS5_IJNSA_ILi64EEENSA_ILi128EEENSA_ILi32EEEEEENS_12float_e5m2_tENS5_IJlSB_lEEESJ_SK_NS4_8TiledMMAINS4_8MMA_AtomIJNS4_4SM904GMMA31MMA_64x128x32_F32E5M2E5M2_SS_TNILNSO_7ScaleInE1ELSQ_1EEEEEENS4_6LayoutISC_NS5_IJNSA_ILi0EEESU_SU_EEEEENS5_IJNS4_10UnderscoreESX_SX_EEEEENS4_13SM90_TMA_LOADENS4_14ComposedLayoutINS4_7SwizzleILi1ELi4ELi3EEENS4_18smem_ptr_flag_bitsILi8EEENST_INS5_IJNSA_ILi8EEESH_EEENS5_IJSH_SB_EEEEEEEvNS4_8identityES10_S1A_vS1B_EENS_8epilogue10collective6detail29Sm90TmaWarpSpecializedAdapterINS1E_15DefaultEpilogueISJ_SK_SK_NS1D_6thread17LinearCombinationISJ_Li1EffLNS1I_9ScaleType4KindE0ELNS_15FloatRoundStyleE2ESJ_EENS1_15EpilogueDefaultEEEEEvvEEEEvNT_6ParamsE,@function
        .size           _ZN7cutlass13device_kernelINS_4gemm6kernel13GemmUniversalIN4cute5tupleIJiiiiEEENS1_10collective13CollectiveMmaINS1_37MainloopSm90TmaGmmaWarpSpecializedFP8ILi37ENS5_IJNS4_1CILi1EEESB_SB_EEENS1_32KernelTmaWarpSpecializedPingpongEEENS5_IJNSA_ILi64EEENSA_ILi128EEENSA_ILi32EEEEEENS_12float_e5m2_tENS5_IJlSB_lEEESJ_SK_NS4_8TiledMMAINS4_8MMA_AtomIJNS4_4SM904GMMA31MMA_64x128x32_F32E5M2E5M2_SS_TNILNSO_7ScaleInE1ELSQ_1EEEEEENS4_6LayoutISC_NS5_IJNSA_ILi0EEESU_SU_EEEEENS5_IJNS4_10UnderscoreESX_SX_EEEEENS4_13SM90_TMA_LOADENS4_14ComposedLayoutINS4_7SwizzleILi1ELi4ELi3EEENS4_18smem_ptr_flag_bitsILi8EEENST_INS5_IJNSA_ILi8EEESH_EEENS5_IJSH_SB_EEEEEEEvNS4_8identityES10_S1A_vS1B_EENS_8epilogue10collective6detail29Sm90TmaWarpSpecializedAdapterINS1E_15DefaultEpilogueISJ_SK_SK_NS1D_6thread17LinearCombinationISJ_Li1EffLNS1I_9ScaleType4KindE0ELNS_15FloatRoundStyleE2ESJ_EENS1_15EpilogueDefaultEEEEEvvEEEEvNT_6ParamsE,(.L_x_271 - _ZN7cutlass13device_kernelINS_4gemm6kernel13GemmUniversalIN4cute5tupleIJiiiiEEENS1_10collective13CollectiveMmaINS1_37MainloopSm90TmaGmmaWarpSpecializedFP8ILi37ENS5_IJNS4_1CILi1EEESB_SB_EEENS1_32KernelTmaWarpSpecializedPingpongEEENS5_IJNSA_ILi64EEENSA_ILi128EEENSA_ILi32EEEEEENS_12float_e5m2_tENS5_IJlSB_lEEESJ_SK_NS4_8TiledMMAINS4_8MMA_AtomIJNS4_4SM904GMMA31MMA_64x128x32_F32E5M2E5M2_SS_TNILNSO_7ScaleInE1ELSQ_1EEEEEENS4_6LayoutISC_NS5_IJNSA_ILi0EEESU_SU_EEEEENS5_IJNS4_10UnderscoreESX_SX_EEEEENS4_13SM90_TMA_LOADENS4_14ComposedLayoutINS4_7SwizzleILi1ELi4ELi3EEENS4_18smem_ptr_flag_bitsILi8EEENST_INS5_IJNSA_ILi8EEESH_EEENS5_IJSH_SB_EEEEEEEvNS4_8identityES10_S1A_vS1B_EENS_8epilogue10collective6detail29Sm90TmaWarpSpecializedAdapterINS1E_15DefaultEpilogueISJ_SK_SK_NS1D_6thread17LinearCombinationISJ_Li1EffLNS1I_9ScaleType4KindE0ELNS_15FloatRoundStyleE2ESJ_EENS1_15EpilogueDefaultEEEEEvvEEEEvNT_6ParamsE)
        .other          _ZN7cutlass13device_kernelINS_4gemm6kernel13GemmUniversalIN4cute5tupleIJiiiiEEENS1_10collective13CollectiveMmaINS1_37MainloopSm90TmaGmmaWarpSpecializedFP8ILi37ENS5_IJNS4_1CILi1EEESB_SB_EEENS1_32KernelTmaWarpSpecializedPingpongEEENS5_IJNSA_ILi64EEENSA_ILi128EEENSA_ILi32EEEEEENS_12float_e5m2_tENS5_IJlSB_lEEESJ_SK_NS4_8TiledMMAINS4_8MMA_AtomIJNS4_4SM904GMMA31MMA_64x128x32_F32E5M2E5M2_SS_TNILNSO_7ScaleInE1ELSQ_1EEEEEENS4_6LayoutISC_NS5_IJNSA_ILi0EEESU_SU_EEEEENS5_IJNS4_10UnderscoreESX_SX_EEEEENS4_13SM90_TMA_LOADENS4_14ComposedLayoutINS4_7SwizzleILi1ELi4ELi3EEENS4_18smem_ptr_flag_bitsILi8EEENST_INS5_IJNSA_ILi8EEESH_EEENS5_IJSH_SB_EEEEEEEvNS4_8identityES10_S1A_vS1B_EENS_8epilogue10collective6detail29Sm90TmaWarpSpecializedAdapterINS1E_15DefaultEpilogueISJ_SK_SK_NS1D_6thread17LinearCombinationISJ_Li1EffLNS1I_9ScaleType4KindE0ELNS_15FloatRoundStyleE2ESJ_EENS1_15EpilogueDefaultEEEEEvvEEEEvNT_6ParamsE,@"STO_CUDA_ENTRY STV_DEFAULT"
_ZN7cutlass13device_kernelINS_4gemm6kernel13GemmUniversalIN4cute5tupleIJiiiiEEENS1_10collective13CollectiveMmaINS1_37MainloopSm90TmaGmmaWarpSpecializedFP8ILi37ENS5_IJNS4_1CILi1EEESB_SB_EEENS1_32KernelTmaWarpSpecializedPingpongEEENS5_IJNSA_ILi64EEENSA_ILi128EEENSA_ILi32EEEEEENS_12float_e5m2_tENS5_IJlSB_lEEESJ_SK_NS4_8TiledMMAINS4_8MMA_AtomIJNS4_4SM904GMMA31MMA_64x128x32_F32E5M2E5M2_SS_TNILNSO_7ScaleInE1ELSQ_1EEEEEENS4_6LayoutISC_NS5_IJNSA_ILi0EEESU_SU_EEEEENS5_IJNS4_10UnderscoreESX_SX_EEEEENS4_13SM90_TMA_LOADENS4_14ComposedLayoutINS4_7SwizzleILi1ELi4ELi3EEENS4_18smem_ptr_flag_bitsILi8EEENST_INS5_IJNSA_ILi8EEESH_EEENS5_IJSH_SB_EEEEEEEvNS4_8identityES10_S1A_vS1B_EENS_8epilogue10collective6detail29Sm90TmaWarpSpecializedAdapterINS1E_15DefaultEpilogueISJ_SK_SK_NS1D_6thread17LinearCombinationISJ_Li1EffLNS1I_9ScaleType4KindE0ELNS_15FloatRoundStyleE2ESJ_EENS1_15EpilogueDefaultEEEEEvvEEEEvNT_6ParamsE:
[----:B------:R-:W-:Y:S01]  /*0000*/  LDC R1, c[0x0][0x28] ;  /* 0x00000a00ff017b82 */ /* 0x000fe20000000800 */
[----:B------:R-:W0:Y:S01]  /*0010*/  S2R R13, SR_TID.X ;  /* 0x00000000000d7919 */ /* 0x000e220000002100 */
[----:B------:R-:W-:Y:S01]  /*0020*/  ELECT P0, URZ, PT ;  /* 0x00000000003f782f */ /* 0x000fe20003800000 */
[----:B------:R-:W-:Y:S01]  /*0030*/  BSSY B0, `(.L_x_0) ;  /* 0x000000f000007945 */ /* 0x000fe20003800000 */
[--C-:B0-----:R-:W-:Y:S02]  /*0040*/  SHF.R.U32.HI R0, RZ, 0x5, R13.reuse ;  /* 0x00000005ff007819 */ /* 0x101fe4000001160d */
[----:B------:R-:W-:-:S03]  /*0050*/  SHF.R.U32.HI R4, RZ, 0x7, R13 ;  /* 0x00000007ff047819 */ /* 0x000fc6000001160d */
[----:B------:R-:W0:Y:S04]  /*0060*/  SHFL.IDX PT, R2, R0, RZ, 0x1f ;  /* 0x00001fff00027589 */ /* 0x000e2800000e0000 */
[----:B------:R1:W2:Y:S01]  /*0070*/  SHFL.IDX PT, R5, R4, RZ, 0x1f ;  /* 0x00001fff04057589 */ /* 0x0002a200000e0000 */
[----:B0-----:R-:W-:-:S13]  /*0080*/  ISETP.NE.OR P0, PT, R2, RZ, !P0 ;  /* 0x000000ff0200720c */ /* 0x001fda0004705670 */
[----:B-12---:R-:W-:Y:S05]  /*0090*/  @P0 BRA `(.L_x_1) ;  /* 0x0000000000200947 */ /* 0x006fea0003800000 */
[----:B------:R-:W-:Y:S02]  /*00a0*/  ULDC.64 UR4, c[0x0][0x198] ;  /* 0x0000660000047ab9 */ /* 0x000fe40000000a00 */
[----:B------:R-:W-:Y:S02]  /*00b0*/  UIADD3 UR6, UP0, UR4, 0xf0, URZ ;  /* 0x000000f004067890 */ /* 0x000fe4000ff1e03f */
[----:B------:R-:W-:Y:S02]  /*00c0*/  UIADD3 UR4, UP1, UR4, 0x1f0, URZ ;  /* 0x000001f004047890 */ /* 0x000fe4000ff3e03f */
[----:B------:R-:W-:Y:S02]  /*00d0*/  UIADD3.X UR7, URZ, UR5, URZ, UP0, !UPT ;  /* 0x000000053f077290 */ /* 0x000fe400087fe43f */
[----:B------:R-:W-:-:S07]  /*00e0*/  UIADD3.X UR5, URZ, UR5, URZ, UP1, !UPT ;  /* 0x000000053f057290 */ /* 0x000fce0008ffe43f */
[----:B------:R0:W-:Y:S02]  /*00f0*/  UTMACCTL.PF [UR6] ;  /* 0x00000000060079b9 */ /* 0x0001e40008040000 */
[----:B------:R0:W-:Y:S02]  /*0100*/  UTMACCTL.PF [UR4] ;  /* 0x00000000040079b9 */ /* 0x0001e40008040000 */
[----:B0-----:R-:W-:Y:S01]  /*0110*/  NOP ;  /* 0x0000000000007918 */ /* 0x001fe20000000000 */
.L_x_1:
[----:B------:R-:W-:Y:S05]  /*0120*/  BSYNC B0 ;  /* 0x0000000000007941 */ /* 0x000fea0003800000 */
.L_x_0:
[----:B------:R-:W0:Y:S02]  /*0130*/  SHFL.IDX PT, R3, R0, RZ, 0x1f ;  /* 0x00001fff00037589 */ /* 0x000e2400000e0000 */
[----:B0-----:R-:W-:-:S13]  /*0140*/  ISETP.NE.AND P0, PT, R3, RZ, PT ;  /* 0x000000ff0300720c */ /* 0x001fda0003f05270 */
[----:B------:R-:W-:Y:S05]  /*0150*/  @P0 BRA `(.L_x_2) ;  /* 0x00000004006c0947 */ /* 0x000fea0003800000 */
[----:B------:R-:W-:Y:S01]  /*0160*/  ELECT P0, URZ, PT ;  /* 0x00000000003f782f */ /* 0x000fe20003800000 */
[----:B------:R-:W-:-:S12]  /*0170*/  BSSY B0, `(.L_x_2) ;  /* 0x0000059000007945 */ /* 0x000fd80003800000 */
[----:B------:R-:W-:Y:S05]  /*0180*/  @!P0 BRA `(.L_x_3) ;  /* 0x00000004005c8947 */ /* 0x000fea0003800000 */
[----:B------:R-:W0:Y:S01]  /*0190*/  S2UR UR8, SR_CgaCtaId ;  /* 0x00000000000879c3 */ /* 0x000e220000008800 */
[----:B------:R-:W-:Y:S01]  /*01a0*/  UMOV UR4, 0x400 ;  /* 0x0000040000047882 */ /* 0x000fe20000000000 */
[----:B------:R-:W-:Y:S01]  /*01b0*/  UMOV UR5, 0x1 ;  /* 0x0000000100057882 */ /* 0x000fe20000000000 */
[----:B------:R-:W-:Y:S02]  /*01c0*/  UMOV UR6, 0x80 ;  /* 0x0000008000067882 */ /* 0x000fe40000000000 */
[----:B------:R-:W-:-:S04]  /*01d0*/  UIADD3 UR6, -UR6, 0x100000, URZ ;  /* 0x0010000006067890 */ /* 0x000fc8000fffe13f */
[----:B------:R-:W-:Y:S02]  /*01e0*/  USHF.L.U32 UR7, UR6, 0xb, URZ ;  /* 0x0000000b06077899 */ /* 0x000fe4000800063f */
[----:B------:R-:W-:Y:S02]  /*01f0*/  USHF.L.U32 UR6, UR6, 0x1, URZ ;  /* 0x0000000106067899 */ /* 0x000fe4000800063f */
[----:B0-----:R-:W-:Y:S02]  /*0200*/  ULEA UR8, UR8, UR4, 0x18 ;  /* 0x0000000408087291 */ /* 0x001fe4000f8ec03f */
[----:B------:R-:W-:-:S04]  /*0210*/  UIADD3 UR4, -UR5, 0x100000, URZ ;  /* 0x0010000005047890 */ /* 0x000fc8000fffe13f */
[----:B------:R-:W-:Y:S02]  /*0220*/  USHF.L.U32 UR5, UR4, 0xb, URZ ;  /* 0x0000000b04057899 */ /* 0x000fe4000800063f */
[----:B------:R-:W-:Y:S01]  /*0230*/  USHF.L.U32 UR4, UR4, 0x1, URZ ;  /* 0x0000000104047899 */ /* 0x000fe2000800063f */
[----:B------:R-:W0:Y:S11]  /*0240*/  FENCE.VIEW.ASYNC.S ;  /* 0x00000000000073c6 */ /* 0x000e360000000000 */
[----:B0-----:R0:W1:Y:S01]  /*0250*/  SYNCS.EXCH.64 URZ, [UR8], UR4 ;  /* 0x00000004083f75b2 */ /* 0x0010620008000100 */
[----:B------:R0:W2:Y:S01]  /*0260*/  SYNCS.EXCH.64 URZ, [UR8+0x128], UR6 ;  /* 0x00012806083f75b2 */ /* 0x0000a20008000100 */
[----:B------:R0:W3:Y:S01]  /*0270*/  SYNCS.EXCH.64 URZ, [UR8+0x8], UR4 ;  /* 0x00000804083f75b2 */ /* 0x0000e20008000100 */
[----:B------:R0:W4:Y:S01]  /*0280*/  SYNCS.EXCH.64 URZ, [UR8+0x130], UR6 ;  /* 0x00013006083f75b2 */ /* 0x0001220008000100 */
[----:B------:R0:W0:Y:S01]  /*0290*/  SYNCS.EXCH.64 URZ, [UR8+0x10], UR4 ;  /* 0x00001004083f75b2 */ /* 0x0000220008000100 */
        /* <DEDUP_REMOVED lines=69> */
[----:B-1234-:R-:W-:Y:S01]  /*06f0*/  NOP ;  /* 0x0000000000007918 */ /* 0x01efe20000000000 */
.L_x_3:
[----:B0-----:R-:W-:Y:S05]  /*0700*/  BSYNC B0 ;  /* 0x0000000000007941 */ /* 0x001fea0003800000 */
.L_x_2:
[----:B------:R-:W0:Y:S01]  /*0710*/  SHFL.IDX PT, R6, R0, RZ, 0x1f ;  /* 0x00001fff00067589 */ /* 0x000e2200000e0000 */
[----:B------:R-:W-:Y:S01]  /*0720*/  ELECT P0, URZ, PT ;  /* 0x00000000003f782f */ /* 0x000fe20003800000 */
[----:B------:R-:W-:Y:S01]  /*0730*/  NOP ;  /* 0x0000000000007918 */ /* 0x000fe20000000000 */
[----:B------:R-:W-:Y:S01]  /*0740*/  ELECT P1, URZ, PT ;  /* 0x00000000003f782f */ /* 0x000fe20003820000 */
[----:B------:R1:W2:Y:S01]  /*0750*/  SHFL.IDX PT, R3, R0, RZ, 0x1f ;  /* 0x00001fff00037589 */ /* 0x0002a200000e0000 */
[----:B------:R-:W-:Y:S01]  /*0760*/  UMOV UR4, 0x20 ;  /* 0x0000002000047882 */ /* 0x000fe20000000000 */
[----:B------:R-:W-:Y:S01]  /*0770*/  UMOV UR11, 0x80 ;  /* 0x00000080000b7882 */ /* 0x000fe20000000000 */
[----:B------:R-:W-:Y:S01]  /*0780*/  NOP ;  /* 0x0000000000007918 */ /* 0x000fe20000000000 */
[----:B------:R-:W3:Y:S01]  /*0790*/  SHFL.IDX PT, R4, R4, RZ, 0x1f ;  /* 0x00001fff04047589 */ /* 0x000ee200000e0000 */
[C---:B------:R-:W-:Y:S01]  /*07a0*/  VIADD R33, R5.reuse, 0xffffffff ;  /* 0xffffffff05217836 */ /* 0x040fe20000000000 */
[----:B------:R-:W-:Y:S01]  /*07b0*/  ULDC.64 UR18, c[0x0][0x208] ;  /* 0x0000820000127ab9 */ /* 0x000fe20000000a00 */
[----:B------:R-:W-:-:S02]  /*07c0*/  ISETP.NE.AND P3, PT, R5, RZ, PT ;  /* 0x000000ff0500720c */ /* 0x000fc40003f65270 */
[----:B-1----:R-:W-:Y:S02]  /*07d0*/  SHF.R.S32.HI R0, RZ, 0x1f, R13 ;  /* 0x0000001fff007819 */ /* 0x002fe4000001140d */
[----:B------:R-:W-:Y:S02]  /*07e0*/  ISETP.GE.U32.AND P2, PT, R33, 0x2, PT ;  /* 0x000000022100780c */ /* 0x000fe40003f46070 */
[----:B------:R-:W-:-:S04]  /*07f0*/  LEA.HI R0, R0, R13, RZ, 0x7 ;  /* 0x0000000d00007211 */ /* 0x000fc800078f38ff */
[----:B------:R-:W-:Y:S02]  /*0800*/  LOP3.LUT R0, R0, 0xffffff80, RZ, 0xc0, !PT ;  /* 0xffffff8000007812 */ /* 0x000fe400078ec0ff */
[----:B0-----:R-:W-:-:S03]  /*0810*/  ISETP.NE.OR P0, PT, R6, RZ, !P0 ;  /* 0x000000ff0600720c */ /* 0x001fc60004705670 */
[----:B------:R-:W-:Y:S01]  /*0820*/  IMAD.IADD R11, R13, 0x1, -R0 ;  /* 0x000000010d0b7824 */ /* 0x000fe200078e0a00 */
[----:B--2---:R-:W-:Y:S02]  /*0830*/  ISETP.NE.OR P1, PT, R3, RZ, !P1 ;  /* 0x000000ff0300720c */ /* 0x004fe40004f25670 */
[----:B------:R-:W-:Y:S02]  /*0840*/  SHF.R.S32.HI R3, RZ, 0x1f, R2 ;  /* 0x0000001fff037819 */ /* 0x000fe40000011402 */
[----:B---3--:R-:W-:Y:S02]  /*0850*/  R2UR UR15, R4 ;  /* 0x00000000040f72ca */ /* 0x008fe400000e0000 */
[----:B------:R-:W-:-:S03]  /*0860*/  LEA.HI R3, R3, R2, RZ, 0x2 ;  /* 0x0000000203037211 */ /* 0x000fc600078f10ff */
[----:B------:R-:W-:Y:S01]  /*0870*/  VOTEU.ALL UP0, P0 ;  /* 0x00000000003f7886 */ /* 0x000fe20000000000 */
[----:B------:R-:W-:-:S03]  /*0880*/  LOP3.LUT R3, R3, 0xfffffffc, RZ, 0xc0, !PT ;  /* 0xfffffffc03037812 */ /* 0x000fc600078ec0ff */
[----:B------:R-:W-:Y:S01]  /*0890*/  VOTEU.ALL UP1, P1 ;  /* 0x00000000003f7886 */ /* 0x000fe20000820000 */
[----:B------:R-:W0:Y:S01]  /*08a0*/  @!UP0 S2UR UR7, SR_CgaCtaId ;  /* 0x00000000000789c3 */ /* 0x000e220000008800 */
[----:B------:R-:W-:Y:S01]  /*08b0*/  @!UP0 UMOV UR6, 0x400 ;  /* 0x0000040000068882 */ /* 0x000fe20000000000 */
[----:B------:R-:W-:-:S04]  /*08c0*/  @!UP0 UIADD3 UR4, -UR4, 0x100000, URZ ;  /* 0x0010000004048890 */ /* 0x000fc8000fffe13f */
[----:B------:R-:W-:Y:S02]  /*08d0*/  @!UP0 USHF.L.U32 UR5, UR4, 0xb, URZ ;  /* 0x0000000b04058899 */ /* 0x000fe4000800063f */
[----:B------:R-:W-:Y:S01]  /*08e0*/  @!UP0 USHF.L.U32 UR4, UR4, 0x1, URZ ;  /* 0x0000000104048899 */ /* 0x000fe2000800063f */
[----:B------:R-:W-:Y:S01]  /*08f0*/  IMAD.IADD R20, R2, 0x1, -R3 ;  /* 0x0000000102147824 */ /* 0x000fe200078e0a03 */
[----:B------:R-:W-:Y:S01]  /*0900*/  @!UP1 UMOV UR9, 0x400 ;  /* 0x0000040000099882 */ /* 0x000fe20000000000 */
[----:B------:R-:W-:Y:S01]  /*0910*/  VOTEU.ALL UP2, P1 ;  /* 0x00000000003f7886 */ /* 0x000fe20000840000 */
[----:B------:R-:W-:Y:S01]  /*0920*/  VOTEU.ALL UP3, P1 ;  /* 0x00000000003f7886 */ /* 0x000fe20000860000 */
[----:B------:R-:W-:Y:S01]  /*0930*/  VOTEU.ALL UP4, P1 ;  /* 0x00000000003f7886 */ /* 0x000fe20000880000 */
[----:B------:R-:W1:Y:S01]  /*0940*/  @!UP1 S2UR UR10, SR_CgaCtaId ;  /* 0x00000000000a99c3 */ /* 0x000e620000008800 */
[----:B------:R-:W-:Y:S01]  /*0950*/  VOTEU.ALL UP5, P1 ;  /* 0x00000000003f7886 */ /* 0x000fe200008a0000 */
[----:B0-----:R-:W-:-:S02]  /*0960*/  @!UP0 ULEA UR8, UR7, UR6, 0x18 ;  /* 0x0000000607088291 */ /* 0x001fc4000f8ec03f */
[----:B------:R-:W-:-:S04]  /*0970*/  @!UP1 UIADD3 UR6, -UR11, 0x100000, URZ ;  /* 0x001000000b069890 */ /* 0x000fc8000fffe13f */
[----:B------:R-:W-:Y:S02]  /*0980*/  @!UP1 USHF.L.U32 UR7, UR6, 0xb, URZ ;  /* 0x0000000b06079899 */ /* 0x000fe4000800063f */
[----:B------:R-:W-:Y:S01]  /*0990*/  @!UP1 USHF.L.U32 UR6, UR6, 0x1, URZ ;  /* 0x0000000106069899 */ /* 0x000fe2000800063f */
[----:B------:R-:W-:Y:S01]  /*09a0*/  VOTEU.ALL UP0, P0 ;  /* 0x00000000003f7886 */ /* 0x000fe20000000000 */
[----:B-1----:R-:W-:Y:S01]  /*09b0*/  @!UP1 ULEA UR9, UR10, UR9, 0x18 ;  /* 0x000000090a099291 */ /* 0x002fe2000f8ec03f */
[----:B------:R-:W-:Y:S02]  /*09c0*/  VOTEU.ALL UP1, P0 ;  /* 0x00000000003f7886 */ /* 0x000fe40000020000 */
[----:B------:R-:W-:Y:S01]  /*09d0*/  ULDC.64 UR10, c[0x0][0x598] ;  /* 0x00016600000a7ab9 */ /* 0x000fe20000000a00 */
[----:B------:R-:W-:Y:S01]  /*09e0*/  ISETP.NE.AND P0, PT, R20, 0x3, PT ;  /* 0x000000031400780c */ /* 0x000fe20003f05270 */
[----:B------:R-:W0:Y:S02]  /*09f0*/  FENCE.VIEW.ASYNC.S ;  /* 0x00000000000073c6 */ /* 0x000e240000000000 */
[----:B0-----:R0:W1:Y:S01]  /*0a00*/  @!UP0 SYNCS.EXCH.64 URZ, [UR8+0x280], UR4 ;  /* 0x00028004083f85b2 */ /* 0x0010620008000100 */
[----:B------:R-:W-:-:S02]  /*0a10*/  ISETP.NE.U32.AND P1, PT, RZ, UR10, PT ;  /* 0x0000000aff007c0c */ /* 0x000fc4000bf25070 */
[----:B------:R-:W-:Y:S02]  /*0a20*/  ISETP.EQ.OR P0, PT, R20, RZ, !P0 ;  /* 0x000000ff1400720c */ /* 0x000fe40004702670 */
[----:B------:R-:W-:Y:S02]  /*0a30*/  ISETP.NE.AND.EX P1, PT, RZ, UR11, PT, P1 ;  /* 0x0000000bff007c0c */ /* 0x000fe4000bf25310 */
[----:B------:R-:W-:-:S04]  /*0a40*/  ISETP.EQ.AND P0, PT, R5, RZ, P0 ;  /* 0x000000ff0500720c */ /* 0x000fc80000702270 */
[----:B------:R-:W-:-:S04]  /*0a50*/  SEL R7, RZ, 0x1, !P0 ;  /* 0x00000001ff077807 */ /* 0x000fc80004000000 */
[----:B------:R-:W-:Y:S01]  /*0a60*/  SEL R7, R7, 0x2, P2 ;  /* 0x0000000207077807 */ /* 0x000fe20001000000 */
[----:B------:R0:W1:Y:S01]  /*0a70*/  @!UP1 SYNCS.EXCH.64 URZ, [UR8+0x288], UR4 ;  /* 0x00028804083f95b2 */ /* 0x0000620008000100 */
[----:B------:R-:W-:Y:S01]  /*0a80*/  NOP ;  /* 0x0000000000007918 */ /* 0x000fe20000000000 */
[----:B------:R0:W1:Y:S01]  /*0a90*/  @!UP2 SYNCS.EXCH.64 URZ, [UR9+0x260], UR6 ;  /* 0x00026006093fa5b2 */ /* 0x0000620008000100 */
[----:B------:R0:W1:Y:S01]  /*0aa0*/  @!UP3 SYNCS.EXCH.64 URZ, [UR9+0x268], UR6 ;  /* 0x00026806093fb5b2 */ /* 0x0000620008000100 */
[----:B------:R0:W1:Y:S01]  /*0ab0*/  @!UP4 SYNCS.EXCH.64 URZ, [UR9+0x270], UR6 ;  /* 0x00027006093fc5b2 */ /* 0x0000620008000100 */
[----:B------:R0:W1:Y:S01]  /*0ac0*/  @!UP5 SYNCS.EXCH.64 URZ, [UR9+0x278], UR6 ;  /* 0x00027806093fd5b2 */ /* 0x0000620008000100 */
[----:B------:R-:W-:Y:S01]  /*0ad0*/  NOP ;  /* 0x0000000000007918 */ /* 0x000fe20000000000 */
[----:B-1----:R-:W-:Y:S06]  /*0ae0*/  BAR.SYNC.DEFER_BLOCKING 0x0 ;  /* 0x0000000000007b1d */ /* 0x002fec0000010000 */
[----:B0-----:R-:W-:Y:S05]  /*0af0*/  @!P1 BRA `(.L_x_4) ;  /* 0x00000000001c9947 */ /* 0x001fea0003800000 */
[----:B------:R-:W0:Y:S02]  /*0b00*/  LDC.64 R2, c[0x0][0x598] ;  /* 0x00016600ff027b82 */ /* 0x000e240000000a00 */
[----:B0-----:R-:W2:Y:S02]  /*0b10*/  LDG.E.64 R2, desc[UR18][R2.64] ;  /* 0x0000001202027981 */ /* 0x001ea4000c1e1b00 */
[----:B--2---:R-:W-:-:S04]  /*0b20*/  ISETP.NE.U32.AND P0, PT, R2, RZ, PT ;  /* 0x000000ff0200720c */ /* 0x004fc80003f05070 */
[----:B------:R-:W-:-:S13]  /*0b30*/  ISETP.NE.AND.EX P0, PT, R3, RZ, PT, P0 ;  /* 0x000000ff0300720c */ /* 0x000fda0003f05300 */
[----:B------:R-:W-:Y:S05]  /*0b40*/  @!P0 BRA `(.L_x_4) ;  /* 0x0000000000088947 */ /* 0x000fea0003800000 */
[----:B------:R2:W5:Y:S01]  /*0b50*/  LD.E R10, desc[UR18][R2.64] ;  /* 0x00000012020a7980 */ /* 0x000562000c101900 */
[----:B------:R-:W-:Y:S05]  /*0b60*/  BRA `(.L_x_5) ;  /* 0x0000000000207947 */ /* 0x000fea0003800000 */
.L_x_4:
[----:B------:R-:W-:Y:S02]  /*0b70*/  ULDC.64 UR4, c[0x0][0x588] ;  /* 0x0001620000047ab9 */ /* 0x000fe40000000a00 */
[----:B------:R-:W-:-:S04]  /*0b80*/  ISETP.NE.U32.AND P0, PT, RZ, UR4, PT ;  /* 0x00000004ff007c0c */ /* 0x000fc8000bf05070 */
[----:B------:R-:W-:-:S13]  /*0b90*/  ISETP.NE.AND.EX P0, PT, RZ, UR5, PT, P0 ;  /* 0x00000005ff007c0c */ /* 0x000fda000bf05300 */
[----:B------:R-:W-:Y:S05]  /*0ba0*/  @!P0 BRA `(.L_x_6) ;  /* 0x00000000000c8947 */ /* 0x000fea0003800000 */
[----:B------:R-:W0:Y:S02]  /*0bb0*/  LDC.64 R2, c[0x0][0x588] ;  /* 0x00016200ff027b82 */ /* 0x000e240000000a00 */
[----:B0-----:R0:W5:Y:S01]  /*0bc0*/  LDG.E R10, desc[UR18][R2.64] ;  /* 0x00000012020a7981 */ /* 0x001162000c1e1900 */
[----:B------:R-:W-:Y:S05]  /*0bd0*/  BRA `(.L_x_5) ;  /* 0x0000000000047947 */ /* 0x000fea0003800000 */
.L_x_6:
[----:B------:R-:W1:Y:S02]  /*0be0*/  LDC R10, c[0x0][0x580] ;  /* 0x00016000ff0a7b82 */ /* 0x000e640000000800 */
.L_x_5:
[----:B------:R-:W-:Y:S02]  /*0bf0*/  ULDC.64 UR4, c[0x0][0x5a0] ;  /* 0x0001680000047ab9 */ /* 0x000fe40000000a00 */
[----:B------:R-:W-:-:S04]  /*0c00*/  ISETP.NE.U32.AND P0, PT, RZ, UR4, PT ;  /* 0x00000004ff007c0c */ /* 0x000fc8000bf05070 */
[----:B------:R-:W-:-:S13]  /*0c10*/  ISETP.NE.AND.EX P0, PT, RZ, UR5, PT, P0 ;  /* 0x00000005ff007c0c */ /* 0x000fda000bf05300 */
[----:B------:R-:W-:Y:S05]  /*0c20*/  @!P0 BRA `(.L_x_7) ;  /* 0x00000000001c8947 */ /* 0x000fea0003800000 */
[----:B0-2---:R-:W0:Y:S02]  /*0c30*/  LDC.64 R2, c[0x0][0x5a0] ;  /* 0x00016800ff027b82 */ /* 0x005e240000000a00 */
[----:B0-----:R-:W2:Y:S02]  /*0c40*/  LDG.E.64 R2, desc[UR18][R2.64] ;  /* 0x0000001202027981 */ /* 0x001ea4000c1e1b00 */
[----:B--2---:R-:W-:-:S04]  /*0c50*/  ISETP.NE.U32.AND P0, PT, R2, RZ, PT ;  /* 0x000000ff0200720c */ /* 0x004fc80003f05070 */
[----:B------:R-:W-:-:S13]  /*0c60*/  ISETP.NE.AND.EX P0, PT, R3, RZ, PT, P0 ;  /* 0x000000ff0300720c */ /* 0x000fda0003f05300 */
[----:B------:R-:W-:Y:S05]  /*0c70*/  @!P0 BRA `(.L_x_7) ;  /* 0x0000000000088947 */ /* 0x000fea0003800000 */
[----:B------:R0:W5:Y:S01]  /*0c80*/  LD.E R12, desc[UR18][R2.64] ;  /* 0x00000012020c7980 */ /* 0x000162000c101900 */
[----:B------:R-:W-:Y:S05]  /*0c90*/  BRA `(.L_x_8) ;  /* 0x0000000000207947 */ /* 0x000fea0003800000 */
.L_x_7:
[----:B------:R-:W-:Y:S02]  /*0ca0*/  ULDC.64 UR4, c[0x0][0x590] ;  /* 0x0001640000047ab9 */ /* 0x000fe40000000a00 */
[----:B------:R-:W-:-:S04]  /*0cb0*/  ISETP.NE.U32.AND P0, PT, RZ, UR4, PT ;  /* 0x00000004ff007c0c */ /* 0x000fc8000bf05070 */
[----:B------:R-:W-:-:S13]  /*0cc0*/  ISETP.NE.AND.EX P0, PT, RZ, UR5, PT, P0 ;  /* 0x00000005ff007c0c */ /* 0x000fda000bf05300 */
[----:B------:R-:W-:Y:S05]  /*0cd0*/  @!P0 BRA `(.L_x_9) ;  /* 0x00000000000c8947 */ /* 0x000fea0003800000 */
[----:B0-2---:R-:W0:Y:S02]  /*0ce0*/  LDC.64 R2, c[0x0][0x590] ;  /* 0x00016400ff027b82 */ /* 0x005e240000000a00 */
[----:B0-----:R4:W5:Y:S01]  /*0cf0*/  LDG.E R12, desc[UR18][R2.64] ;  /* 0x00000012020c7981 */ /* 0x001962000c1e1900 */
[----:B------:R-:W-:Y:S05]  /*0d00*/  BRA `(.L_x_8) ;  /* 0x0000000000047947 */ /* 0x000fea0003800000 */
.L_x_9:
[----:B------:R-:W3:Y:S02]  /*0d10*/  LDC R12, c[0x0][0x584] ;  /* 0x00016100ff0c7b82 */ /* 0x000ee40000000800 */
.L_x_8:
[----:B------:R-:W1:Y:S01]  /*0d20*/  LDC R0, c[0x0][0x65c] ;  /* 0x00019700ff007b82 */ /* 0x000e620000000800 */
[----:B------:R-:W0:Y:S01]  /*0d30*/  S2R R21, SR_CTAID.Y ;  /* 0x0000000000157919 */ /* 0x000e220000002600 */
[----:B------:R-:W-:Y:S01]  /*0d40*/  ULDC UR8, c[0x0][0x28c] ;  /* 0x0000a30000087ab9 */ /* 0x000fe20000000800 */
[----:B------:R-:W-:Y:S01]  /*0d50*/  ISETP.NE.AND P0, PT, R5, 0x2, PT ;  /* 0x000000020500780c */ /* 0x000fe20003f05270 */
[----:B------:R-:W-:Y:S01]  /*0d60*/  UIADD3 UR8, UR8, 0x1f, URZ ;  /* 0x0000001f08087890 */ /* 0x000fe2000fffe03f */
[----:B------:R-:W3:Y:S01]  /*0d70*/  S2R R14, SR_CTAID.X ;  /* 0x00000000000e7919 */ /* 0x000ee20000002500 */
[----:B------:R-:W-:Y:S01]  /*0d80*/  UMOV UR5, URZ ;  /* 0x0000003f00057c82 */ /* 0x000fe20008000000 */
[----:B------:R-:W-:Y:S01]  /*0d90*/  UMOV UR4, URZ ;  /* 0x0000003f00047c82 */ /* 0x000fe20008000000 */
[----:B------:R-:W-:-:S04]  /*0da0*/  USHF.R.S32.HI UR9, URZ, 0x1f, UR8 ;  /* 0x0000001f3f097899 */ /* 0x000fc80008011408 */
[----:B------:R-:W-:-:S04]  /*0db0*/  ULEA.HI UR9, UR9, UR8, URZ, 0x5 ;  /* 0x0000000809097291 */ /* 0x000fc8000f8f283f */
[----:B------:R-:W-:Y:S01]  /*0dc0*/  USHF.R.S32.HI UR13, URZ, 0x5, UR9 ;  /* 0x000000053f0d7899 */ /* 0x000fe20008011409 */
[----:B-1----:R-:W-:-:S13]  /*0dd0*/  ISETP.NE.AND P2, PT, R0, 0x1, PT ;  /* 0x000000010000780c */ /* 0x002fda0003f45270 */
[----:B------:R-:W3:Y:S01]  /*0de0*/  @P2 LDC R15, c[0x0][0x10] ;  /* 0x00000400ff0f2b82 */ /* 0x000ee20000000800 */
[----:B0-2-4-:R-:W-:Y:S02]  /*0df0*/  @P2 IMAD.MOV.U32 R2, RZ, RZ, R21 ;  /* 0x000000ffff022224 */ /* 0x015fe400078e0015 */
[----:B------:R-:W-:Y:S02]  /*0e00*/  @P2 IMAD.MOV.U32 R3, RZ, RZ, RZ ;  /* 0x000000ffff032224 */ /* 0x000fe400078e00ff */
[----:B------:R-:W-:-:S03]  /*0e10*/  @P2 IMAD.MOV.U32 R5, RZ, RZ, RZ ;  /* 0x000000ffff052224 */ /* 0x000fc600078e00ff */
[----:B------:R-:W0:Y:S01]  /*0e20*/  @!P2 LDC R9, c[0x0][0xc] ;  /* 0x00000300ff09ab82 */ /* 0x000e220000000800 */
[----:B------:R-:W-:Y:S01]  /*0e30*/  ULDC UR6, c[0x0][0xc] ;  /* 0x0000030000067ab9 */ /* 0x000fe20000000800 */
[----:B------:R-:W-:Y:S02]  /*0e40*/  ULDC UR7, c[0x0][0x10] ;  /* 0x0000040000077ab9 */ /* 0x000fe40000000800 */
[----:B------:R-:W-:-:S04]  /*0e50*/  UIMAD.WIDE.U32 UR6, UR6, UR7, URZ ;  /* 0x00000007060672a5 */ /* 0x000fc8000f8e003f */
[----:B------:R-:W1:Y:S01]  /*0e60*/  LDC R8, c[0x0][0x14] ;  /* 0x00000500ff087b82 */ /* 0x000e620000000800 */
[----:B---3--:R-:W-:-:S04]  /*0e70*/  @P2 IMAD.WIDE.U32 R2, R14, R15, R2 ;  /* 0x0000000f0e022225 */ /* 0x008fc800078e0002 */
[----:B------:R-:W-:Y:S02]  /*0e80*/  IMAD.MOV.U32 R15, RZ, RZ, RZ ;  /* 0x000000ffff0f7224 */ /* 0x000fe400078e00ff */
[----:B------:R-:W-:Y:S02]  /*0e90*/  @P2 IMAD.IADD R3, R3, 0x1, R5 ;  /* 0x0000000103032824 */ /* 0x000fe400078e0205 */
[----:B0-----:R-:W-:-:S04]  /*0ea0*/  @!P2 IMAD.WIDE.U32 R4, R9, R21, R14 ;  /* 0x000000150904a225 */ /* 0x001fc800078e000e */
[----:B------:R-:W-:Y:S02]  /*0eb0*/  @!P2 IMAD.MOV.U32 R2, RZ, RZ, R4 ;  /* 0x000000ffff02a224 */ /* 0x000fe400078e0004 */
[----:B------:R-:W-:Y:S02]  /*0ec0*/  @!P2 IMAD.MOV.U32 R3, RZ, RZ, R5 ;  /* 0x000000ffff03a224 */ /* 0x000fe400078e0005 */
[C---:B-1----:R-:W-:Y:S02]  /*0ed0*/  IMAD R17, R8.reuse, UR7, RZ ;  /* 0x0000000708117c24 */ /* 0x042fe4000f8e02ff */
[----:B------:R-:W-:Y:S01]  /*0ee0*/  IMAD.WIDE.U32 R8, R8, UR6, RZ ;  /* 0x0000000608087c25 */ /* 0x000fe2000f8e00ff */
[----:B------:R-:W-:-:S03]  /*0ef0*/  ULDC.64 UR6, c[0x0][0x650] ;  /* 0x0001940000067ab9 */ /* 0x000fc60000000a00 */
[----:B------:R-:W-:Y:S01]  /*0f00*/  IMAD.IADD R0, R9, 0x1, R17 ;  /* 0x0000000109007824 */ /* 0x000fe200078e0211 */
[----:B------:R-:W-:Y:S06]  /*0f10*/  @P0 BRA `(.L_x_10) ;  /* 0x0000000000280947 */ /* 0x000fec0003800000 */
[----:B------:R-:W-:Y:S01]  /*0f20*/  UIMAD.WIDE.U32 UR4, UR13, -0x45306eb3, URZ ;  /* 0xbacf914d0d0478a5 */ /* 0x000fe2000f8e003f */
[----:B------:R-:W-:Y:S01]  /*0f30*/  IADD3 R2, P0, R2, R8, RZ ;  /* 0x0000000802027210 */ /* 0x000fe20007f1e0ff */
[----:B------:R-:W-:Y:S02]  /*0f40*/  UISETP.GE.U32.AND UP0, UPT, UR13, 0x25, UPT ;  /* 0x000000250d00788c */ /* 0x000fe4000bf06070 */
[----:B------:R-:W-:Y:S02]  /*0f50*/  UIADD3 UR4, -UR5, UR13, URZ ;  /* 0x0000000d05047290 */ /* 0x000fe4000fffe13f */
[----:B------:R-:W-:Y:S02]  /*0f60*/  IMAD.X R3, R0, 0x1, R3, P0 ;  /* 0x0000000100037824 */ /* 0x000fe400000e0603 */
[----:B------:R-:W-:-:S04]  /*0f70*/  ULEA.HI UR4, UR4, UR5, URZ, 0x1f ;  /* 0x0000000504047291 */ /* 0x000fc8000f8ff83f */
[----:B------:R-:W-:-:S03]  /*0f80*/  USHF.R.U32.HI UR5, URZ, 0x5, UR4 ;  /* 0x000000053f057899 */ /* 0x000fc60008011604 */
[----:B------:R-:W-:Y:S01]  /*0f90*/  UMOV UR4, URZ ;  /* 0x0000003f00047c82 */ /* 0x000fe20008000000 */
[----:B------:R-:W-:Y:S02]  /*0fa0*/  @UP0 ULOP3.LUT UR4, UR5, 0x1, URZ, 0xc0, !UPT ;  /* 0x0000000105040892 */ /* 0x000fe4000f8ec03f */
[----:B------:R-:W-:-:S12]  /*0fb0*/  UIMAD UR5, UR5, -0x25, UR13 ;  /* 0xffffffdb050578a4 */ /* 0x000fd8000f8e020d */
.L_x_10:
[----:B------:R-:W-:Y:S01]  /*0fc0*/  ISETP.GE.U32.AND P0, PT, R2, UR6, PT ;  /* 0x0000000602007c0c */ /* 0x000fe2000bf06070 */
[----:B------:R-:W-:Y:S01]  /*0fd0*/  IMAD.MOV.U32 R6, RZ, RZ, -0x1 ;  /* 0xffffffffff067424 */ /* 0x000fe200078e00ff */
[----:B------:R-:W-:Y:S01]  /*0fe0*/  PRMT R16, RZ, 0x7610, R16 ;  /* 0x00007610ff107816 */ /* 0x000fe20000000010 */
[----:B------:R-:W-:Y:S01]  /*0ff0*/  IMAD.MOV.U32 R5, RZ, RZ, -0x1 ;  /* 0xffffffffff057424 */ /* 0x000fe200078e00ff */
[----:B------:R-:W-:Y:S01]  /*1000*/  ISETP.GE.U32.AND.EX P0, PT, R3, UR7, PT, P0 ;  /* 0x0000000703007c0c */ /* 0x000fe2000bf06100 */
[----:B------:R-:W-:-:S12]  /*1010*/  IMAD.MOV.U32 R4, RZ, RZ, -0x1 ;  /* 0xffffffffff047424 */ /* 0x000fd800078e00ff */
[----:B------:R-:W-:Y:S05]  /*1020*/  @P0 BRA `(.L_x_11) ;  /* 0x00000004005c0947 */ /* 0x000fea0003800000 */
[----:B------:R-:W0:Y:S01]  /*1030*/  LDC.64 R24, c[0x0][0x628] ;  /* 0x00018a00ff187b82 */ /* 0x000e220000000a00 */
[----:B------:R-:W-:Y:S02]  /*1040*/  IMAD.MOV.U32 R4, RZ, RZ, R2 ;  /* 0x000000ffff047224 */ /* 0x000fe400078e0002 */
[----:B------:R-:W-:-:S05]  /*1050*/  IMAD.MOV.U32 R5, RZ, RZ, R3 ;  /* 0x000000ffff057224 */ /* 0x000fca00078e0003 */
[----:B------:R-:W1:Y:S08]  /*1060*/  LDC R6, c[0x0][0x630] ;  /* 0x00018c00ff067b82 */ /* 0x000e700000000800 */
[----:B------:R-:W2:Y:S01]  /*1070*/  LDC.64 R26, c[0x0][0x620] ;  /* 0x00018800ff1a7b82 */ /* 0x000ea20000000a00 */
[----:B0-----:R-:W-:-:S04]  /*1080*/  ISETP.NE.U32.AND P0, PT, R24, RZ, PT ;  /* 0x000000ff1800720c */ /* 0x001fc80003f05070 */
[----:B------:R-:W-:-:S13]  /*1090*/  ISETP.NE.AND.EX P0, PT, R25, RZ, PT, P0 ;  /* 0x000000ff1900720c */ /* 0x000fda0003f05300 */
[----:B-12---:R-:W-:Y:S05]  /*10a0*/  @!P0 BRA `(.L_x_12) ;  /* 0x0000000000288947 */ /* 0x006fea0003800000 */
[----:B------:R-:W0:Y:S02]  /*10b0*/  LDC R19, c[0x0][0x634] ;  /* 0x00018d00ff137b82 */ /* 0x000e240000000800 */
[----:B0-----:R-:W-:-:S05]  /*10c0*/  IADD3 R19, P0, R2, R19, RZ ;  /* 0x0000001302137210 */ /* 0x001fca0007f1e0ff */
[----:B------:R-:W-:-:S04]  /*10d0*/  IMAD.X R23, RZ, RZ, R3, P0 ;  /* 0x000000ffff177224 */ /* 0x000fc800000e0603 */
[----:B------:R-:W-:-:S04]  /*10e0*/  IMAD.WIDE.U32 R4, R23, R24, RZ ;  /* 0x0000001817047225 */ /* 0x000fc800078e00ff */
[----:B------:R-:W-:-:S04]  /*10f0*/  IMAD.WIDE.U32 R16, P0, R19, R25, R4 ;  /* 0x0000001913107225 */ /* 0x000fc80007800004 */
[----:B------:R-:W-:-:S04]  /*1100*/  IMAD.WIDE.U32 R4, R19, R24, RZ ;  /* 0x0000001813047225 */ /* 0x000fc800078e00ff */
[----:B------:R-:W-:Y:S01]  /*1110*/  IMAD.X R19, RZ, RZ, RZ, P0 ;  /* 0x000000ffff137224 */ /* 0x000fe200000e06ff */
[----:B------:R-:W-:Y:S01]  /*1120*/  IADD3 RZ, P0, R5, R16, RZ ;  /* 0x0000001005ff7210 */ /* 0x000fe20007f1e0ff */
[----:B------:R-:W-:-:S04]  /*1130*/  IMAD.MOV.U32 R18, RZ, RZ, R17 ;  /* 0x000000ffff127224 */ /* 0x000fc800078e0011 */
[----:B------:R-:W-:-:S08]  /*1140*/  IMAD.WIDE.U32.X R4, R23, R25, R18, P0 ;  /* 0x0000001917047225 */ /* 0x000fd000000e0412 */
.L_x_12:
[--C-:B------:R-:W-:Y:S01]  /*1150*/  SHF.R.U64 R32, R4, R6, R5.reuse ;  /* 0x0000000604207219 */ /* 0x100fe20000001205 */
[----:B------:R-:W0:Y:S01]  /*1160*/  LDC.64 R28, c[0x0][0x640] ;  /* 0x00019000ff1c7b82 */ /* 0x000e220000000a00 */
[----:B------:R-:W-:Y:S01]  /*1170*/  I2FP.F32.U32 R4, R14 ;  /* 0x0000000e00047245 */ /* 0x000fe20000201000 */
[----:B------:R-:W-:Y:S01]  /*1180*/  ULDC UR6, c[0x0][0x150] ;  /* 0x0000540000067ab9 */ /* 0x000fe20000000800 */
[----:B------:R-:W-:Y:S02]  /*1190*/  SHF.R.U32.HI R5, RZ, R6, R5 ;  /* 0x00000006ff057219 */ /* 0x000fe40000011605 */
[----:B------:R-:W-:Y:S01]  /*11a0*/  IADD3 R17, P0, RZ, -R32, RZ ;  /* 0x80000020ff117210 */ /* 0x000fe20007f1e0ff */
[----:B------:R-:W-:Y:S01]  /*11b0*/  FMUL R6, R4, UR6 ;  /* 0x0000000604067c20 */ /* 0x000fe20008400000 */
[----:B------:R-:W-:Y:S01]  /*11c0*/  ULDC UR6, c[0x0][0x154] ;  /* 0x0000550000067ab9 */ /* 0x000fe20000000800 */
[----:B------:R-:W1:Y:S02]  /*11d0*/  LDC R18, c[0x0][0x618] ;  /* 0x00018600ff127b82 */ /* 0x000e640000000800 */
[----:B------:R-:W-:-:S02]  /*11e0*/  IMAD.X R19, RZ, RZ, ~R5, P0 ;  /* 0x000000ffff137224 */ /* 0x000fc400000e0e05 */
[----:B------:R-:W2:Y:S01]  /*11f0*/  F2I.U32.TRUNC.NTZ R6, R6 ;  /* 0x0000000600067305 */ /* 0x000ea2000020f000 */
[----:B------:R-:W-:-:S03]  /*1200*/  IMAD.WIDE.U32 R4, R17, R26, R2 ;  /* 0x0000001a11047225 */ /* 0x000fc600078e0002 */
[----:B------:R-:W3:Y:S01]  /*1210*/  LDC R15, c[0x0][0x144] ;  /* 0x00005100ff0f7b82 */ /* 0x000ee20000000800 */
[----:B------:R-:W-:-:S04]  /*1220*/  IMAD R16, R19, R26, RZ ;  /* 0x0000001a13107224 */ /* 0x000fc800078e02ff */
[----:B------:R-:W-:-:S03]  /*1230*/  IMAD R17, R17, R27, R16 ;  /* 0x0000001b11117224 */ /* 0x000fc600078e0210 */
[----:B------:R-:W4:Y:S01]  /*1240*/  LDC R22, c[0x0][0x608] ;  /* 0x00018200ff167b82 */ /* 0x000f220000000800 */
[----:B------:R-:W-:Y:S01]  /*1250*/  IMAD.IADD R17, R5, 0x1, R17 ;  /* 0x0000000105117824 */ /* 0x000fe200078e0211 */
[----:B0-----:R-:W-:Y:S01]  /*1260*/  ISETP.NE.U32.AND P0, PT, R28, RZ, PT ;  /* 0x000000ff1c00720c */ /* 0x001fe20003f05070 */
[----:B--2---:R-:W-:-:S03]  /*1270*/  IMAD.MOV R5, RZ, RZ, -R6 ;  /* 0x000000ffff057224 */ /* 0x004fc600078e0a06 */
[----:B------:R-:W-:Y:S02]  /*1280*/  ISETP.NE.AND.EX P0, PT, R29, RZ, PT, P0 ;  /* 0x000000ff1d00720c */ /* 0x000fe40003f05300 */
[----:B------:R-:W0:Y:S01]  /*1290*/  LDC R19, c[0x0][0x658] ;  /* 0x00019600ff137b82 */ /* 0x000e220000000800 */
[-CC-:B-1----:R-:W-:Y:S02]  /*12a0*/  SHF.R.U64 R26, R4, R18.reuse, R17.reuse ;  /* 0x00000012041a7219 */ /* 0x182fe40000001211 */
[----:B------:R-:W-:Y:S02]  /*12b0*/  I2FP.F32.U32 R4, R21 ;  /* 0x0000001500047245 */ /* 0x000fe40000201000 */
[----:B------:R-:W-:Y:S01]  /*12c0*/  SHF.R.U32.HI R17, RZ, R18, R17 ;  /* 0x00000012ff117219 */ /* 0x000fe20000011611 */
[----:B------:R-:W-:Y:S02]  /*12d0*/  IMAD.MOV.U32 R18, RZ, RZ, 0x1 ;  /* 0x00000001ff127424 */ /* 0x000fe400078e00ff */
[----:B------:R-:W1:Y:S01]  /*12e0*/  LDC R24, c[0x0][0x148] ;  /* 0x00005200ff187b82 */ /* 0x000e620000000800 */
[----:B---3--:R-:W-:-:S02]  /*12f0*/  IMAD R6, R15, R5, R14 ;  /* 0x000000050f067224 */ /* 0x008fc400078e020e */
[----:B------:R-:W-:Y:S01]  /*1300*/  FMUL R5, R4, UR6 ;  /* 0x0000000604057c20 */ /* 0x000fe20008400000 */
[----:B------:R-:W-:-:S04]  /*1310*/  IMAD.MOV.U32 R4, RZ, RZ, -0x1 ;  /* 0xffffffffff047424 */ /* 0x000fc800078e00ff */
[----:B------:R-:W2:Y:S01]  /*1320*/  LDC R25, c[0x0][0x600] ;  /* 0x00018000ff197b82 */ /* 0x000ea20000000800 */
[-CC-:B----4-:R-:W-:Y:S02]  /*1330*/  SHF.R.U64 R34, R26, R22.reuse, R17.reuse ;  /* 0x000000161a227219 */ /* 0x190fe40000001211 */
[----:B------:R-:W-:Y:S02]  /*1340*/  SHF.R.U32.HI R14, RZ, R22, R17 ;  /* 0x00000016ff0e7219 */ /* 0x000fe40000011611 */
[----:B------:R3:W4:Y:S03]  /*1350*/  F2I.U32.TRUNC.NTZ R22, R5 ;  /* 0x0000000500167305 */ /* 0x000726000020f000 */
[----:B------:R-:W1:Y:S01]  /*1360*/  LDC R27, c[0x0][0x648] ;  /* 0x00019200ff1b7b82 */ /* 0x000e620000000800 */
[-C--:B0-----:R-:W-:Y:S02]  /*1370*/  SHF.R.U64 R36, R34, R19.reuse, R14 ;  /* 0x0000001322247219 */ /* 0x081fe4000000120e */
[----:B------:R-:W-:-:S02]  /*1380*/  SHF.L.U32 R4, R4, R19, RZ ;  /* 0x0000001304047219 */ /* 0x000fc400000006ff */
[-C--:B------:R-:W-:Y:S02]  /*1390*/  SHF.R.U32.HI R14, RZ, R19.reuse, R14 ;  /* 0x00000013ff0e7219 */ /* 0x080fe4000001160e */
[----:B------:R-:W-:Y:S01]  /*13a0*/  SHF.L.U32 R18, R18, R19, RZ ;  /* 0x0000001312127219 */ /* 0x000fe200000006ff */
[----:B------:R-:W0:Y:S01]  /*13b0*/  LDC R31, c[0x0][0x638] ;  /* 0x00018e00ff1f7b82 */ /* 0x000e220000000800 */
[----:B------:R-:W-:Y:S01]  /*13c0*/  LOP3.LUT R19, RZ, R4, RZ, 0x33, !PT ;  /* 0x00000004ff137212 */ /* 0x000fe200078e33ff */
[----:B------:R-:W-:Y:S02]  /*13d0*/  IMAD.MOV.U32 R4, RZ, RZ, R36 ;  /* 0x000000ffff047224 */ /* 0x000fe400078e0024 */
[----:B---3--:R-:W-:-:S04]  /*13e0*/  IMAD.MOV.U32 R5, RZ, RZ, R14 ;  /* 0x000000ffff057224 */ /* 0x008fc800078e000e */
[----:B------:R-:W3:Y:S01]  /*13f0*/  LDC R30, c[0x0][0x610] ;  /* 0x00018400ff1e7b82 */ /* 0x000ee20000000800 */
[----:B----4-:R-:W-:Y:S05]  /*1400*/  @!P0 BRA `(.L_x_13) ;  /* 0x0000000000288947 */ /* 0x010fea0003800000 */
[----:B------:R-:W4:Y:S02]  /*1410*/  LDC R17, c[0x0][0x64c] ;  /* 0x00019300ff117b82 */ /* 0x000f240000000800 */
[----:B----4-:R-:W-:-:S05]  /*1420*/  IADD3 R17, P0, R36, R17, RZ ;  /* 0x0000001124117210 */ /* 0x010fca0007f1e0ff */
        /* <DEDUP_REMOVED lines=8> */
.L_x_13:
[----:B-1----:R-:W-:Y:S01]  /*14b0*/  SHF.R.U64 R4, R4, R27, R5 ;  /* 0x0000001b04047219 */ /* 0x002fe20000001205 */
[----:B--2---:R-:W-:Y:S01]  /*14c0*/  VIADD R5, R25, 0xffffffff ;  /* 0xffffffff19057836 */ /* 0x004fe20000000000 */
[----:B------:R-:W-:Y:S01]  /*14d0*/  LOP3.LUT R19, R34, R19, RZ, 0xc0, !PT ;  /* 0x0000001322137212 */ /* 0x000fe200078ec0ff */
[----:B------:R-:W-:Y:S02]  /*14e0*/  IMAD.MOV R22, RZ, RZ, -R22 ;  /* 0x000000ffff167224 */ /* 0x000fe400078e0a16 */
[----:B------:R-:W-:Y:S01]  /*14f0*/  IMAD.MOV R14, RZ, RZ, -R4 ;  /* 0x000000ffff0e7224 */ /* 0x000fe200078e0a04 */
[----:B------:R-:W-:Y:S01]  /*1500*/  LOP3.LUT R5, R26, R5, RZ, 0xc0, !PT ;  /* 0x000000051a057212 */ /* 0x000fe200078ec0ff */
[----:B------:R-:W-:Y:S02]  /*1510*/  IMAD R19, R18, R4, R19 ;  /* 0x0000000412137224 */ /* 0x000fe400078e0213 */
[----:B------:R-:W-:Y:S02]  /*1520*/  @P2 IMAD R6, R24, R22, R21 ;  /* 0x0000001618062224 */ /* 0x000fe400078e0215 */
[----:B0-----:R-:W-:-:S02]  /*1530*/  IMAD R4, R14, R31, R36 ;  /* 0x0000001f0e047224 */ /* 0x001fc400078e0224 */
[----:B---3--:R-:W-:Y:S02]  /*1540*/  IMAD R6, R19, R30, R6 ;  /* 0x0000001e13067224 */ /* 0x008fe400078e0206 */
[----:B------:R-:W-:Y:S02]  /*1550*/  IMAD R15, R4, R25, R5 ;  /* 0x00000019040f7224 */ /* 0x000fe400078e0205 */
[----:B------:R-:W-:Y:S02]  /*1560*/  IMAD.MOV.U32 R16, RZ, RZ, 0x1 ;  /* 0x00000001ff107424 */ /* 0x000fe400078e00ff */
[----:B------:R-:W-:Y:S01]  /*1570*/  IMAD.MOV.U32 R4, RZ, RZ, R32 ;  /* 0x000000ffff047224 */ /* 0x000fe200078e0020 */
[----:B------:R-:W-:Y:S02]  /*1580*/  SEL R5, R15, R6, !P2 ;  /* 0x000000060f057207 */ /* 0x000fe40005000000 */
[----:B------:R-:W-:-:S07]  /*1590*/  SEL R6, R6, R15, !P2 ;  /* 0x0000000f06067207 */ /* 0x000fce0005000000 */
.L_x_11:
[----:B------:R-:W-:Y:S05]  /*15a0*/  @!P3 BRA `(.L_x_14) ;  /* 0x0000006c0040b947 */ /* 0x000fea0003800000 */
[----:B------:R-:W-:-:S13]  /*15b0*/  ISETP.GT.U32.AND P0, PT, R33, 0x1, PT ;  /* 0x000000012100780c */ /* 0x000fda0003f04070 */
[----:B------:R-:W-:Y:S05]  /*15c0*/  @P0 EXIT ;  /* 0x000000000000094d */ /* 0x000fea0003800000 */
.L_x_15:
[----:B------:R-:W-:-:S08]  /*15d0*/  NOP ;  /* 0x0000000000007918 */ /* 0x000fd00000000000 */
[----:B------:R-:W0:Y:S02]  /*15e0*/  USETMAXREG.TRY_ALLOC.CTAPOOL UP0, 0xe8 ;  /* 0x000000e8000079c8 */ /* 0x000e240008000600 */
[----:B0-----:R-:W-:-:S13]  /*15f0*/  PLOP3.LUT P0, PT, PT, PT, UP0, 0x80, 0x0 ;  /* 0x000000000000781c */ /* 0x001fda0003f0f008 */
[----:B------:R-:W-:Y:S05]  /*1600*/  @!P0 BRA `(.L_x_15) ;  /* 0xfffffffc00f08947 */ /* 0x000fea000383ffff */
[----:B------:R-:W-:-:S13]  /*1610*/  LOP3.LUT P0, RZ, R16, 0xff, RZ, 0xc0, !PT ;  /* 0x000000ff10ff7812 */ /* 0x000fda000780c0ff */
[----:B------:R-:W-:Y:S05]  /*1620*/  @!P0 EXIT ;  /* 0x000000000000894d */ /* 0x000fea0003800000 */
[----:B------:R-:W0:Y:S01]  /*1630*/  S2UR UR6, SR_CgaCtaId ;  /* 0x00000000000679c3 */ /* 0x000e220000008800 */
[----:B------:R-:W-:Y:S01]  /*1640*/  SHF.R.S32.HI R14, RZ, 0x1f, R11 ;  /* 0x0000001fff0e7819 */ /* 0x000fe2000001140b */
[----:B------:R-:W-:Y:S01]  /*1650*/  UIADD3 UR7, UR15, -0x1, URZ ;  /* 0xffffffff0f077890 */ /* 0x000fe2000fffe03f */
[----:B------:R-:W-:Y:S01]  /*1660*/  LOP3.LUT R146, R7, 0x1, RZ, 0xfc, !PT ;  /* 0x0000000107927812 */ /* 0x000fe200078efcff */
[----:B------:R-:W-:Y:S01]  /*1670*/  UMOV UR12, 0x400 ;  /* 0x00000400000c7882 */ /* 0x000fe20000000000 */
[CC--:B------:R-:W-:Y:S01]  /*1680*/  LEA.HI R13, R14.reuse, R11.reuse, RZ, 0x2 ;  /* 0x0000000b0e0d7211 */ /* 0x0c0fe200078f10ff */
[----:B------:R-:W-:Y:S01]  /*1690*/  UISETP.LT.AND UP0, UPT, UR13, 0x1, UPT ;  /* 0x000000010d00788c */ /* 0x000fe2000bf01270 */
[----:B------:R-:W-:Y:S01]  /*16a0*/  LEA.HI R17, R14, R11, RZ, 0x5 ;  /* 0x0000000b0e117211 */ /* 0x000fe200078f28ff */
[----:B------:R-:W-:Y:S01]  /*16b0*/  USHF.L.U32 UR21, UR13, 0x1, URZ ;  /* 0x000000010d157899 */ /* 0x000fe2000800063f */
[--C-:B------:R-:W-:Y:S01]  /*16c0*/  SHF.R.S32.HI R15, RZ, 0x2, R13.reuse ;  /* 0x00000002ff0f7819 */ /* 0x100fe2000001140d */
[----:B------:R-:W-:Y:S01]  /*16d0*/  USEL UR14, UR13, 0x1, UP0 ;  /* 0x000000010d0e7887 */ /* 0x000fe20008000000 */
[----:B------:R-:W-:Y:S01]  /*16e0*/  SHF.R.S32.HI R16, RZ, 0x1f, R13 ;  /* 0x0000001fff107819 */ /* 0x000fe2000001140d */
[----:B------:R-:W-:Y:S01]  /*16f0*/  UISETP.NE.AND UP0, UPT, UR7, URZ, UPT ;  /* 0x0000003f0700728c */ /* 0x000fe2000bf05270 */
[----:B------:R-:W-:Y:S01]  /*1700*/  SHF.R.S32.HI R17, RZ, 0x5, R17 ;  /* 0x00000005ff117819 */ /* 0x000fe20000011411 */
[----:B------:R-:W-:Y:S01]  /*1710*/  UIADD3 UR14, -UR14, UR13, URZ ;  /* 0x0000000d0e0e7290 */ /* 0x000fe2000fffe13f */
[----:B------:R-:W-:-:S04]  /*1720*/  LEA.HI R16, R16, R15, RZ, 0x3 ;  /* 0x0000000f10107211 */ /* 0x000fc800078f18ff */
[----:B------:R-:W-:Y:S01]  /*1730*/  LOP3.LUT R16, R16, 0xfffffff8, RZ, 0xc0, !PT ;  /* 0xfffffff810107812 */ /* 0x000fe200078ec0ff */
[----:B0-----:R-:W-:-:S04]  /*1740*/  ULEA UR12, UR6, UR12, 0x18 ;  /* 0x0000000c060c7291 */ /* 0x001fc8000f8ec03f */
[----:B------:R-:W-:Y:S01]  /*1750*/  IMAD.IADD R14, R15, 0x1, -R16 ;  /* 0x000000010f0e7824 */ /* 0x000fe200078e0a10 */
[----:B------:R-:W-:Y:S01]  /*1760*/  USHF.L.U32 UR6, UR7, 0x3, URZ ;  /* 0x0000000307067899 */ /* 0x000fe2000800063f */
[----:B------:R-:W-:Y:S01]  /*1770*/  LOP3.LUT R16, R13, 0xfffffffc, RZ, 0xc0, !PT ;  /* 0xfffffffc0d107812 */ /* 0x000fe200078ec0ff */
[----:B------:R-:W-:Y:S01]  /*1780*/  USEL UR7, URZ, 0x1, UP0 ;  /* 0x000000013f077887 */ /* 0x000fe20008000000 */
[--C-:B------:R-:W-:Y:S01]  /*1790*/  IMAD R13, R17, -0x10, -R14.reuse ;  /* 0xfffffff0110d7824 */ /* 0x100fe200078e0a0e */
[----:B------:R-:W-:Y:S01]  /*17a0*/  ULOP3.LUT UR6, UR6, 0x8, URZ, 0xc0, !UPT ;  /* 0x0000000806067892 */ /* 0x000fe2000f8ec03f */
[----:B------:R-:W-:Y:S01]  /*17b0*/  SHF.R.S32.HI R15, RZ, 0x1f, R14 ;  /* 0x0000001fff0f7819 */ /* 0x000fe2000001140e */
[----:B------:R-:W-:Y:S01]  /*17c0*/  UIADD3 UR22, UR12, 0x260, URZ ;  /* 0x000002600c167890 */ /* 0x000fe2000fffe03f */
[----:B------:R-:W-:Y:S01]  /*17d0*/  IMAD.IADD R11, R11, 0x1, -R16 ;  /* 0x000000010b0b7824 */ /* 0x000fe200078e0a10 */
[----:B------:R-:W-:Y:S01]  /*17e0*/  ULOP3.LUT UR23, UR6, 0x8, URZ, 0x3c, !UPT ;  /* 0x0000000806177892 */ /* 0x000fe2000f8e3c3f */
[----:B------:R-:W-:Y:S01]  /*17f0*/  IMAD.U32 R148, RZ, RZ, UR7 ;  /* 0x00000007ff947e24 */ /* 0x000fe2000f8e00ff */
[----:B------:R-:W-:Y:S01]  /*1800*/  ULOP3.LUT UR16, UR6, 0x18, URZ, 0x3c, !UPT ;  /* 0x0000001806107892 */ /* 0x000fe2000f8e3c3f */
[----:B------:R-:W-:Y:S01]  /*1810*/  IMAD.WIDE R14, R17, 0x10, R14 ;  /* 0x00000010110e7825 */ /* 0x000fe200078e020e */
[----:B------:R-:W-:Y:S01]  /*1820*/  ULEA UR15, UR15, UR22, 0x3 ;  /* 0x000000160f0f7291 */ /* 0x000fe2000f8e183f */
[----:B------:R-:W-:-:S02]  /*1830*/  ULDC UR6, c[0x0][0x284] ;  /* 0x0000a10000067ab9 */ /* 0x000fc40000000800 */
[----:B------:R-:W-:-:S09]  /*1840*/  VIADD R13, R13, UR6 ;  /* 0x000000060d0d7c36 */ /* 0x000fd20008000000 */
.L_x_170:
[----:B------:R-:W-:Y:S01]  /*1850*/  SHF.L.U32 R16, R148, 0x1f, RZ ;  /* 0x0000001f94107819 */ /* 0x000fe200000006ff */
[----:B------:R-:W0:Y:S01]  /*1860*/  LDC R17, c[0x0][0x28c] ;  /* 0x0000a300ff117b82 */ /* 0x000e220000000800 */
[----:B------:R-:W-:Y:S01]  /*1870*/  UMOV UR6, URZ ;  /* 0x0000003f00067c82 */ /* 0x000fe20008000000 */
[----:B------:R-:W-:Y:S01]  /*1880*/  UMOV UR17, UR5 ;  /* 0x0000000500117c82 */ /* 0x000fe20008000000 */
[----:B-1----:R-:W1:Y:S01]  /*1890*/  SYNCS.PHASECHK.TRANS64.TRYWAIT P0, [UR15+-0x8], R16 ;  /* 0xfffff810ff0075a7 */ /* 0x002e62000800014f */
[----:B0-----:R-:W-:Y:S01]  /*18a0*/  ISETP.GE.AND P1, PT, R17, 0x1, PT ;  /* 0x000000011100780c */ /* 0x001fe20003f26270 */
[----:B-1-34-:R-:W-:-:S12]  /*18b0*/  @!P0 BRA `(.L_x_16) ;  /* 0x0000008c000c8947 */ /* 0x01afd80003800000 */
.L_x_225:
[----:B------:R-:W-:Y:S01]  /*18c0*/  UMOV UR7, URZ ;  /* 0x0000003f00077c82 */ /* 0x000fe20008000000 */
[----:B------:R-:W-:Y:S01]  /*18d0*/  UMOV UR8, URZ ;  /* 0x0000003f00087c82 */ /* 0x000fe20008000000 */
[----:B------:R-:W-:Y:S02]  /*18e0*/  CS2R R22, SRZ ;  /* 0x0000000000167805 */ /* 0x000fe4000001ff00 */
[----:B------:R-:W-:Y:S02]  /*18f0*/  CS2R R20, SRZ ;  /* 0x0000000000147805 */ /* 0x000fe4000001ff00 */
[----:B------:R-:W-:Y:S02]  /*1900*/  CS2R R88, SRZ ;  /* 0x0000000000587805 */ /* 0x000fe4000001ff00 */
[----:B------:R-:W-:Y:S02]  /*1910*/  CS2R R90, SRZ ;  /* 0x00000000005a7805 */ /* 0x000fe4000001ff00 */
[----:B------:R-:W-:-:S02]  /*1920*/  CS2R R92, SRZ ;  /* 0x00000000005c7805 */ /* 0x000fc4000001ff00 */
[----:B------:R-:W-:Y:S02]  /*1930*/  CS2R R94, SRZ ;  /* 0x00000000005e7805 */ /* 0x000fe4000001ff00 */
        /* <DEDUP_REMOVED lines=24> */
[----:B------:R-:W-:Y:S01]  /*1ac0*/  CS2R R144, SRZ ;  /* 0x0000000000907805 */ /* 0x000fe2000001ff00 */
[----:B------:R-:W-:Y:S01]  /*1ad0*/  IMAD.MOV.U32 R147, RZ, RZ, RZ ;  /* 0x000000ffff937224 */ /* 0x000fe200078e00ff */
[----:B------:R-:W-:Y:S01]  /*1ae0*/  CS2R R24, SRZ ;  /* 0x0000000000187805 */ /* 0x000fe2000001ff00 */
[----:B------:R-:W-:Y:S01]  /*1af0*/  IMAD.MOV.U32 R149, RZ, RZ, RZ ;  /* 0x000000ffff957224 */ /* 0x000fe200078e00ff */
[----:B------:R-:W-:Y:S01]  /*1b00*/  CS2R R26, SRZ ;  /* 0x00000000001a7805 */ /* 0x000fe2000001ff00 */
[----:B------:R-:W-:Y:S01]  /*1b10*/  IMAD.U32 R19, RZ, RZ, UR4 ;  /* 0x00000004ff137e24 */ /* 0x000fe2000f8e00ff */
        /* <DEDUP_REMOVED lines=29> */
[----:B------:R-:W-:Y:S01]  /*1cf0*/  CS2R R86, SRZ ;  /* 0x0000000000567805 */ /* 0x000fe2000001ff00 */
[----:B------:R-:W-:Y:S06]  /*1d00*/  @!P1 BRA `(.L_x_17) ;  /* 0x0000000800289947 */ /* 0x000fec0003800000 */
[----:B------:R-:W-:-:S13]  /*1d10*/  ISETP.NE.AND P1, PT, R146, 0x3, PT ;  /* 0x000000039200780c */ /* 0x000fda0003f25270 */
[----:B------:R-:W-:Y:S05]  /*1d20*/  @!P1 BRA `(.L_x_18) ;  /* 0x0000000000049947 */ /* 0x000fea0003800000 */
[----:B------:R-:W-:Y:S01]  /*1d30*/  BPT.TRAP 0x1 ;  /* 0x000000040000795c */ /* 0x000fe20000300000 */
.L_x_18:
[----:B------:R-:W-:Y:S01]  /*1d40*/  ULEA UR6, UR5, UR12, 0x3 ;  /* 0x0000000c05067291 */ /* 0x000fe2000f8e183f */
[----:B0-----:R-:W-:-:S05]  /*1d50*/  IMAD.U32 R16, RZ, RZ, UR4 ;  /* 0x00000004ff107e24 */ /* 0x001fca000f8e00ff */
[----:B------:R-:W-:-:S04]  /*1d60*/  SHF.L.U32 R16, R16, 0x1f, RZ ;  /* 0x0000001f10107819 */ /* 0x000fc800000006ff */
[----:B------:R0:W1:Y:S01]  /*1d70*/  SYNCS.PHASECHK.TRANS64.TRYWAIT P0, [UR6], R16 ;  /* 0x00000010ff0075a7 */ /* 0x0000620008000146 */
[----:B------:R-:W-:Y:S05]  /*1d80*/  @!P1 BRA `(.L_x_19) ;  /* 0x0000000000049947 */ /* 0x000fea0003800000 */
[----:B------:R-:W-:Y:S01]  /*1d90*/  BPT.TRAP 0x1 ;  /* 0x000000040000795c */ /* 0x000fe20000300000 */
.L_x_19:
[----:B-1----:R-:W-:Y:S05]  /*1da0*/  @P0 BRA `(.L_x_20) ;  /* 0x0000000000080947 */ /* 0x002fea0003800000 */
[----:B------:R-:W1:Y:S02]  /*1db0*/  SYNCS.PHASECHK.TRANS64.TRYWAIT P0, [UR6], R16 ;  /* 0x00000010ff0075a7 */ /* 0x000e640008000146 */
[----:B-1----:R-:W-:Y:S05]  /*1dc0*/  @!P0 BRA `(.L_x_21) ;  /* 0x0000008400e08947 */ /* 0x002fea0003800000 */
.L_x_20:
[----:B------:R-:W-:Y:S01]  /*1dd0*/  UIADD3 UR7, UR12, 0x12b80, URZ ;  /* 0x00012b800c077890 */ /* 0x000fe2000fffe03f */
[----:B------:R-:W-:Y:S01]  /*1de0*/  WARPGROUP.ARRIVE ;  /* 0x00000000000079c5 */ /* 0x000fe20000000000 */
[----:B------:R-:W-:Y:S01]  /*1df0*/  UIADD3 UR6, UR12, 0x380, URZ ;  /* 0x000003800c067890 */ /* 0x000fe2000fffe03f */
[----:B------:R-:W-:Y:S01]  /*1e00*/  CS2R R22, SRZ ;  /* 0x0000000000167805 */ /* 0x000fe2000001ff00 */
[----:B------:R-:W-:Y:S01]  /*1e10*/  USHF.R.U32.HI UR7, URZ, 0x4, UR7 ;  /* 0x000000043f077899 */ /* 0x000fe20008011607 */
[----:B------:R-:W-:Y:S01]  /*1e20*/  CS2R R20, SRZ ;  /* 0x0000000000147805 */ /* 0x000fe2000001ff00 */
[----:B------:R-:W-:Y:S01]  /*1e30*/  USHF.R.U32.HI UR6, URZ, 0x4, UR6 ;  /* 0x000000043f067899 */ /* 0x000fe20008011606 */
[----:B------:R-:W-:Y:S01]  /*1e40*/  CS2R R88, SRZ ;  /* 0x0000000000587805 */ /* 0x000fe2000001ff00 */
[----:B------:R-:W-:Y:S01]  /*1e50*/  ULOP3.LUT UR7, UR7, 0x3fff, URZ, 0xc0, !UPT ;  /* 0x00003fff07077892 */ /* 0x000fe2000f8ec03f */
[----:B------:R-:W-:Y:S01]  /*1e60*/  CS2R R90, SRZ ;  /* 0x00000000005a7805 */ /* 0x000fe2000001ff00 */
[----:B------:R-:W-:Y:S01]  /*1e70*/  ULOP3.LUT UR6, UR6, 0x3fff, URZ, 0xc0, !UPT ;  /* 0x00003fff06067892 */ /* 0x000fe2000f8ec03f */
[----:B------:R-:W-:Y:S01]  /*1e80*/  CS2R R92, SRZ ;  /* 0x00000000005c7805 */ /* 0x000fe2000001ff00 */
[----:B------:R-:W-:Y:S01]  /*1e90*/  ULOP3.LUT UR7, UR7, 0x10000, URZ, 0xfc, !UPT ;  /* 0x0001000007077892 */ /* 0x000fe2000f8efc3f */
[----:B------:R-:W-:Y:S01]  /*1ea0*/  CS2R R94, SRZ ;  /* 0x00000000005e7805 */ /* 0x000fe2000001ff00 */
[----:B------:R-:W-:Y:S01]  /*1eb0*/  ULOP3.LUT UR6, UR6, 0x10000, URZ, 0xfc, !UPT ;  /* 0x0001000006067892 */ /* 0x000fe2000f8efc3f */
[----:B------:R-:W-:Y:S01]  /*1ec0*/  CS2R R96, SRZ ;  /* 0x0000000000607805 */ /* 0x000fe2000001ff00 */
[----:B------:R-:W-:Y:S01]  /*1ed0*/  ULEA UR10, UR5, UR7, 0x8 ;  /* 0x00000007050a7291 */ /* 0x000fe2000f8e403f */
[----:B------:R-:W-:Y:S01]  /*1ee0*/  CS2R R98, SRZ ;  /* 0x0000000000627805 */ /* 0x000fe2000001ff00 */
[----:B------:R-:W-:Y:S01]  /*1ef0*/  ULEA UR8, UR5, UR6, 0x7 ;  /* 0x0000000605087291 */ /* 0x000fe2000f8e383f */
[----:B------:R-:W-:Y:S01]  /*1f00*/  CS2R R100, SRZ ;  /* 0x0000000000647805 */ /* 0x000fe2000001ff00 */
[----:B------:R-:W-:Y:S01]  /*1f10*/  ULDC UR7, c[0x0][0x50c] ;  /* 0x0001430000077ab9 */ /* 0x000fe20000000800 */
[----:B------:R-:W-:Y:S01]  /*1f20*/  UMOV UR9, 0xc0000010 ;  /* 0xc000001000097882 */ /* 0x000fe20000000000 */
[----:B------:R-:W-:Y:S01]  /*1f30*/  UISETP.NE.AND UP0, UPT, UR7, 0x1, UPT ;  /* 0x000000010700788c */ /* 0x000fe2000bf05270 */
[----:B------:R-:W-:Y:S01]  /*1f40*/  CS2R R102, SRZ ;  /* 0x0000000000667805 */ /* 0x000fe2000001ff00 */
[----:B------:R-:W-:Y:S01]  /*1f50*/  UMOV UR11, 0xc0000010 ;  /* 0xc0000010000b7882 */ /* 0x000fe20000000000 */
[----:B------:R-:W-:Y:S01]  /*1f60*/  UMOV UR6, 0x1 ;  /* 0x0000000100067882 */ /* 0x000fe20000000000 */
[----:B------:R-:W-:Y:S01]  /*1f70*/  USEL UR7, URZ, 0x1, UP0 ;  /* 0x000000013f077887 */ /* 0x000fe20008000000 */
[----:B------:R-:W-:Y:S01]  /*1f80*/  QGMMA.64x128x32.F32.E5M2.E5M2 R24, gdesc[UR8], RZ, !UPT, gsb0 ;  /* 0x01e00000081879f3 */ /* 0x000fe2000c0038ff */
[----:B------:R-:W-:-:S02]  /*1f90*/  CS2R R104, SRZ ;  /* 0x0000000000687805 */ /* 0x000fc4000001ff00 */
[----:B------:R-:W-:Y:S02]  /*1fa0*/  CS2R R106, SRZ ;  /* 0x00000000006a7805 */ /* 0x000fe4000001ff00 */
[----:B------:R-:W-:Y:S02]  /*1fb0*/  CS2R R108, SRZ ;  /* 0x00000000006c7805 */ /* 0x000fe4000001ff00 */
[----:B------:R-:W-:Y:S02]  /*1fc0*/  CS2R R110, SRZ ;  /* 0x00000000006e7805 */ /* 0x000fe4000001ff00 */
[----:B------:R-:W-:Y:S02]  /*1fd0*/  ISETP.NE.AND P0, PT, RZ, UR7, PT ;  /* 0x00000007ff007c0c */ /* 0x000fe4000bf05270 */
        /* <DEDUP_REMOVED lines=16> */
[----:B------:R-:W-:Y:S01]  /*20e0*/  CS2R R144, SRZ ;  /* 0x0000000000907805 */ /* 0x000fe2000001ff00 */
[----:B------:R-:W-:Y:S02]  /*20f0*/  IMAD.MOV.U32 R147, RZ, RZ, RZ ;  /* 0x000000ffff937224 */ /* 0x000fe400078e00ff */
[----:B------:R-:W-:Y:S01]  /*2100*/  IMAD.MOV.U32 R149, RZ, RZ, RZ ;  /* 0x000000ffff957224 */ /* 0x000fe200078e00ff */
[----:B------:R-:W-:Y:S06]  /*2110*/  @!P0 BRA `(.L_x_22) ;  /* 0x0000000400088947 */ /* 0x000fec0003800000 */
[----:B------:R-:W-:Y:S02]  /*2120*/  WARPGROUP.DEPBAR.LE gsb0, 0x0 ;  /* 0x00008000000079c5 */ /* 0x000fe40000010000 */
[----:B------:R-:W-:-:S01]  /*2130*/  FADD R149, RZ, R24 ;  /* 0x00000018ff957221 */ /* 0x000fc20000000000 */
[----:B------:R-:W-:Y:S01]  /*2140*/  FADD R144, RZ, R25 ;  /* 0x00000019ff907221 */ /* 0x000fe20000000000 */
        /* <DEDUP_REMOVED lines=62> */
[----:B------:R-:W-:-:S06]  /*2530*/  UMOV UR6, URZ ;  /* 0x0000003f00067c82 */ /* 0x000fcc0008000000 */
.L_x_22:
[----:B------:R-:W-:-:S04]  /*2540*/  UIADD3 UR17, UR5, 0x1, URZ ;  /* 0x0000000105117890 */ /* 0x000fc8000fffe03f */
[----:B------:R-:W-:-:S04]  /*2550*/  UISETP.NE.AND UP0, UPT, UR17, 0x25, UPT ;  /* 0x000000251100788c */ /* 0x000fc8000bf05270 */
[----:B------:R-:W-:Y:S02]  /*2560*/  USEL UR8, URZ, 0x1, UP0 ;  /* 0x000000013f087887 */ /* 0x000fe40008000000 */
[----:B------:R-:W-:Y:S02]  /*2570*/  USEL UR17, UR17, URZ, UP0 ;  /* 0x0000003f11117287 */ /* 0x000fe40008000000 */
[----:B------:R-:W-:-:S06]  /*2580*/  ULOP3.LUT UR8, UR4, UR8, URZ, 0x3c, !UPT ;  /* 0x0000000804087292 */ /* 0x000fcc000f8e3c3f */
[----:B------:R-:W-:Y:S01]  /*2590*/  IMAD.U32 R19, RZ, RZ, UR8 ;  /* 0x00000008ff137e24 */ /* 0x000fe2000f8e00ff */
[----:B------:R-:W-:-:S06]  /*25a0*/  UMOV UR8, 0x1 ;  /* 0x0000000100087882 */ /* 0x000fcc0000000000 */
.L_x_17:
[----:B------:R-:W-:-:S06]  /*25b0*/  UISETP.GE.AND UP0, UPT, UR14, 0x1, UPT ;  /* 0x000000010e00788c */ /* 0x000fcc000bf06270 */
[----:B------:R-:W-:-:S13]  /*25c0*/  PLOP3.LUT P0, PT, PT, PT, UP0, 0x80, 0x0 ;  /* 0x000000000000781c */ /* 0x000fda0003f0f008 */
[----:B------:R-:W-:Y:S05]  /*25d0*/  @!P0 BRA `(.L_x_23) ;  /* 0x0000000400f08947 */ /* 0x000fea0003800000 */
[----:B01----:R-:W-:Y:S01]  /*25e0*/  IMAD.U32 R16, RZ, RZ, UR14 ;  /* 0x0000000eff107e24 */ /* 0x003fe2000f8e00ff */
[----:B------:R-:W-:Y:S01]  /*25f0*/  UMOV UR20, UR5 ;  /* 0x0000000500147c82 */ /* 0x000fe20008000000 */
[----:B------:R-:W-:-:S05]  /*2600*/  ULDC UR24, c[0x0][0x50c] ;  /* 0x0001430000187ab9 */ /* 0x000fca0000000800 */
.L_x_31:
[----:B------:R-:W-:-:S13]  /*2610*/  ISETP.NE.AND P1, PT, R146, 0x3, PT ;  /* 0x000000039200780c */ /* 0x000fda0003f25270 */
[----:B01----:R-:W-:Y:S05]  /*2620*/  @!P1 BRA `(.L_x_24) ;  /* 0x0000000000049947 */ /* 0x003fea0003800000 */
[----:B------:R-:W-:Y:S01]  /*2630*/  BPT.TRAP 0x1 ;  /* 0x000000040000795c */ /* 0x000fe20000300000 */
.L_x_24:
[----:B------:R-:W-:Y:S01]  /*2640*/  ULEA UR9, UR17, UR12, 0x3 ;  /* 0x0000000c11097291 */ /* 0x000fe2000f8e183f */
[----:B------:R-:W-:-:S08]  /*2650*/  SHF.L.U32 R17, R19, 0x1f, RZ ;  /* 0x0000001f13117819 */ /* 0x000fd000000006ff */
[----:B------:R0:W1:Y:S01]  /*2660*/  SYNCS.PHASECHK.TRANS64.TRYWAIT P0, [UR9], R17 ;  /* 0x00000011ff0075a7 */ /* 0x0000620008000149 */
[----:B------:R-:W-:Y:S05]  /*2670*/  @!P1 BRA `(.L_x_25) ;  /* 0x0000000000049947 */ /* 0x000fea0003800000 */
[----:B------:R-:W-:Y:S01]  /*2680*/  BPT.TRAP 0x1 ;  /* 0x000000040000795c */ /* 0x000fe20000300000 */
.L_x_25:
[----:B-1----:R-:W-:Y:S05]  /*2690*/  @P0 BRA `(.L_x_26) ;  /* 0x0000000000080947 */ /* 0x002fea0003800000 */
[----:B------:R-:W1:Y:S02]  /*26a0*/  SYNCS.PHASECHK.TRANS64.TRYWAIT P0, [UR9], R17 ;  /* 0x00000011ff0075a7 */ /* 0x000e640008000149 */
[----:B-1----:R-:W-:Y:S05]  /*26b0*/  @!P0 BRA `(.L_x_27) ;  /* 0x0000007c00bc8947 */ /* 0x002fea0003800000 */
.L_x_26:
[----:B------:R-:W-:Y:S01]  /*26c0*/  UIADD3 UR9, UR12, 0x380, URZ ;  /* 0x000003800c097890 */ /* 0x000fe2000fffe03f */
[----:B------:R-:W-:Y:S01]  /*26d0*/  WARPGROUP.ARRIVE ;  /* 0x00000000000079c5 */ /* 0x000fe20000000000 */
[----:B------:R-:W-:Y:S02]  /*26e0*/  UIADD3 UR10, UR12, 0x12b80, URZ ;  /* 0x00012b800c0a7890 */ /* 0x000fe4000fffe03f */
[----:B------:R-:W-:Y:S02]  /*26f0*/  UISETP.NE.AND UP0, UPT, UR7, URZ, UPT ;  /* 0x0000003f0700728c */ /* 0x000fe4000bf05270 */
[----:B------:R-:W-:Y:S02]  /*2700*/  USHF.R.U32.HI UR9, URZ, 0x4, UR9 ;  /* 0x000000043f097899 */ /* 0x000fe40008011609 */
[----:B------:R-:W-:Y:S02]  /*2710*/  USHF.R.U32.HI UR10, URZ, 0x4, UR10 ;  /* 0x000000043f0a7899 */ /* 0x000fe4000801160a */
[----:B------:R-:W-:-:S02]  /*2720*/  USEL UR8, UR8, URZ, !UP0 ;  /* 0x0000003f08087287 */ /* 0x000fc4000c000000 */
[----:B------:R-:W-:Y:S02]  /*2730*/  ULOP3.LUT UR9, UR9, 0x3fff, URZ, 0xc0, !UPT ;  /* 0x00003fff09097892 */ /* 0x000fe4000f8ec03f */
[----:B------:R-:W-:Y:S02]  /*2740*/  ULOP3.LUT UR10, UR10, 0x3fff, URZ, 0xc0, !UPT ;  /* 0x00003fff0a0a7892 */ /* 0x000fe4000f8ec03f */
[----:B------:R-:W-:Y:S02]  /*2750*/  UISETP.NE.U32.AND UP0, UPT, UR8, URZ, UPT ;  /* 0x0000003f0800728c */ /* 0x000fe4000bf05070 */
[----:B------:R-:W-:Y:S02]  /*2760*/  ULOP3.LUT UR8, UR9, 0x10000, URZ, 0xfc, !UPT ;  /* 0x0001000009087892 */ /* 0x000fe4000f8efc3f */
[----:B------:R-:W-:Y:S02]  /*2770*/  ULOP3.LUT UR10, UR10, 0x10000, URZ, 0xfc, !UPT ;  /* 0x000100000a0a7892 */ /* 0x000fe4000f8efc3f */
[----:B------:R-:W-:-:S02]  /*2780*/  ULEA UR8, UR17, UR8, 0x7 ;  /* 0x0000000811087291 */ /* 0x000fc4000f8e383f */
[----:B------:R-:W-:Y:S01]  /*2790*/  ULEA UR10, UR17, UR10, 0x8 ;  /* 0x0000000a110a7291 */ /* 0x000fe2000f8e403f */
[----:B------:R-:W-:Y:S01]  /*27a0*/  UMOV UR9, 0xc0000010 ;  /* 0xc000001000097882 */ /* 0x000fe20000000000 */
[----:B------:R-:W-:Y:S01]  /*27b0*/  UMOV UR11, 0xc0000010 ;  /* 0xc0000010000b7882 */ /* 0x000fe20000000000 */
[----:B------:R-:W-:-:S06]  /*27c0*/  UIADD3 UR6, UR6, 0x1, URZ ;  /* 0x0000000106067890 */ /* 0x000fcc000fffe03f */
[----:B------:R-:W-:Y:S01]  /*27d0*/  QGMMA.64x128x32.F32.E5M2.E5M2 R24, gdesc[UR8], R24, UP0, gsb0 ;  /* 0x01e00000081879f3 */ /* 0x000fe2000b803818 */
[----:B------:R-:W-:-:S04]  /*27e0*/  UISETP.NE.AND UP0, UPT, UR6, UR24, UPT ;  /* 0x000000180600728c */ /* 0x000fc8000bf05270 */
[----:B------:R-:W-:-:S06]  /*27f0*/  USEL UR7, URZ, 0x1, UP0 ;  /* 0x000000013f077887 */ /* 0x000fcc0008000000 */
[----:B------:R-:W-:Y:S01]  /*2800*/  ISETP.NE.AND P0, PT, RZ, UR7, PT ;  /* 0x00000007ff007c0c */ /* 0x000fe2000bf05270 */
[----:B------:R-:W-:-:S12]  /*2810*/  WARPGROUP.DEPBAR.LE gsb0, 0x1 ;  /* 0x00008000000079c5 */ /* 0x000fd80000010100 */
[----:B------:R-:W-:Y:S05]  /*2820*/  @!P0 BRA `(.L_x_28) ;  /* 0x0000000400088947 */ /* 0x000fea0003800000 */
[----:B------:R-:W-:Y:S02]  /*2830*/  WARPGROUP.DEPBAR.LE gsb0, 0x0 ;  /* 0x00008000000079c5 */ /* 0x000fe40000010000 */
[----:B------:R-:W-:-:S01]  /*2840*/  FADD R149, R24, R149 ;  /* 0x0000009518957221 */ /* 0x000fc20000000000 */
[----:B------:R-:W-:Y:S01]  /*2850*/  FADD R144, R25, R144 ;  /* 0x0000009019907221 */ /* 0x000fe20000000000 */
        /* <DEDUP_REMOVED lines=62> */
[----:B------:R-:W-:-:S06]  /*2c40*/  UMOV UR6, URZ ;  /* 0x0000003f00067c82 */ /* 0x000fcc0008000000 */
.L_x_28:
[----:B------:R-:W-:Y:S05]  /*2c50*/  @!P1 BRA `(.L_x_29) ;  /* 0x0000000000049947 */ /* 0x000fea0003800000 */
[----:B------:R-:W-:Y:S01]  /*2c60*/  BPT.TRAP 0x1 ;  /* 0x000000040000795c */ /* 0x000fe20000300000 */
.L_x_29:
[----:B------:R-:W-:Y:S01]  /*2c70*/  ULEA UR8, UR20, UR12, 0x3 ;  /* 0x0000000c14087291 */ /* 0x000fe2000f8e183f */
[----:B------:R-:W-:-:S03]  /*2c80*/  ISETP.GT.U32.AND P0, PT, R7, 0x1, PT ;  /* 0x000000010700780c */ /* 0x000fc60003f04070 */
[----:B------:R-:W-:-:S04]  /*2c90*/  UIADD3 UR8, UR8, 0x128, URZ ;  /* 0x0000012808087890 */ /* 0x000fc8000fffe03f */
[----:B------:R-:W-:-:S09]  /*2ca0*/  UPRMT UR8, URZ, 0x654, UR8 ;  /* 0x000006543f087896 */ /* 0x000fd20008000008 */
[----:B------:R-:W-:Y:S01]  /*2cb0*/  SYNCS.ARRIVE.TRANS64.RED.A1T0 RZ, [UR8], RZ ;  /* 0x000000ffffff79a7 */ /* 0x000fe20008100408 */
[----:B------:R-:W-:Y:S05]  /*2cc0*/  @P0 BRA `(.L_x_30) ;  /* 0x0000000000040947 */ /* 0x000fea0003800000 */
[----:B------:R-:W-:Y:S01]  /*2cd0*/  BPT.TRAP 0x1 ;  /* 0x000000040000795c */ /* 0x000fe20000300000 */
.L_x_30:
[----:B------:R-:W-:Y:S01]  /*2ce0*/  UIADD3 UR17, UR17, 0x1, URZ ;  /* 0x0000000111117890 */ /* 0x000fe2000fffe03f */
[C---:B------:R-:W-:Y:S01]  /*2cf0*/  ISETP.GT.AND P0, PT, R16.reuse, 0x1, PT ;  /* 0x000000011000780c */ /* 0x040fe20003f04270 */
[----:B------:R-:W-:Y:S01]  /*2d00*/  UIADD3 UR20, UR20, 0x1, URZ ;  /* 0x0000000114147890 */ /* 0x000fe2000fffe03f */
[----:B------:R-:W-:Y:S01]  /*2d10*/  VIADD R16, R16, 0xffffffff ;  /* 0xffffffff10107836 */ /* 0x000fe20000000000 */
[----:B------:R-:W-:Y:S02]  /*2d20*/  UISETP.NE.AND UP0, UPT, UR17, 0x25, UPT ;  /* 0x000000251100788c */ /* 0x000fe4000bf05270 */
[----:B------:R-:W-:Y:S02]  /*2d30*/  UISETP.NE.AND UP1, UPT, UR20, 0x25, UPT ;  /* 0x000000251400788c */ /* 0x000fe4000bf25270 */
[----:B------:R-:W-:Y:S02]  /*2d40*/  USEL UR8, URZ, 0x1, UP0 ;  /* 0x000000013f087887 */ /* 0x000fe40008000000 */
[----:B------:R-:W-:-:S02]  /*2d50*/  USEL UR17, UR17, URZ, UP0 ;  /* 0x0000003f11117287 */ /* 0x000fc40008000000 */
[----:B------:R-:W-:Y:S02]  /*2d60*/  USEL UR20, UR20, URZ, UP1 ;  /* 0x0000003f14147287 */ /* 0x000fe40008800000 */
[----:B------:R-:W-:Y:S01]  /*2d70*/  LOP3.LUT R19, R19, UR8, RZ, 0x3c, !PT ;  /* 0x0000000813137c12 */ /* 0x000fe2000f8e3cff */
[----:B------:R-:W-:Y:S01]  /*2d80*/  UMOV UR8, 0x1 ;  /* 0x0000000100087882 */ /* 0x000fe20000000000 */
[----:B------:R-:W-:Y:S08]  /*2d90*/  @P0 BRA `(.L_x_31) ;  /* 0xfffffff8001c0947 */ /* 0x000ff0000383ffff */
.L_x_23:
[----:B------:R-:W-:Y:S01]  /*2da0*/  UISETP.NE.AND UP0, UPT, UR6, URZ, UPT ;  /* 0x0000003f0600728c */ /* 0x000fe2000bf05270 */
[----:B01----:R-:W0:Y:S01]  /*2db0*/  LDC R16, c[0x0][0x28c] ;  /* 0x0000a300ff107b82 */ /* 0x003e220000000800 */
[----:B------:R-:W-:Y:S02]  /*2dc0*/  IMAD.U32 R17, RZ, RZ, UR23 ;  /* 0x00000017ff117e24 */ /* 0x000fe4000f8e00ff */
[----:B------:R-:W-:-:S06]  /*2dd0*/  USEL UR6, URZ, 0x1, !UP0 ;  /* 0x000000013f067887 */ /* 0x000fcc000c000000 */
[----:B------:R-:W-:-:S13]  /*2de0*/  ISETP.NE.AND P0, PT, RZ, UR6, PT ;  /* 0x00000006ff007c0c */ /* 0x000fda000bf05270 */
[----:B------:R-:W-:Y:S05]  /*2df0*/  @!P0 BRA `(.L_x_32) ;  /* 0x0000000400048947 */ /* 0x000fea0003800000 */
[----:B------:R-:W-:Y:S02]  /*2e00*/  WARPGROUP.DEPBAR.LE gsb0, 0x0 ;  /* 0x00008000000079c5 */ /* 0x000fe40000010000 */
[----:B------:R-:W-:Y:S01]  /*2e10*/  FADD R149, R24, R149 ;  /* 0x0000009518957221 */ /* 0x000fe20000000000 */
        /* <DEDUP_REMOVED lines=62> */
[----:B------:R-:W-:-:S07]  /*3200*/  FADD R22, R22, R87 ;  /* 0x0000005716167221 */ /* 0x000fce0000000000 */
.L_x_32:
[----:B0-----:R-:W-:Y:S01]  /*3210*/  ISETP.GE.AND P0, PT, R16, 0x1, PT ;  /* 0x000000011000780c */ /* 0x001fe20003f06270 */
[----:B------:R0:W-:Y:S01]  /*3220*/  SYNCS.ARRIVE.TRANS64.A1T0 RZ, [R17+UR22], RZ ;  /* 0x000000ff11ff79a7 */ /* 0x0001e20008100016 */
[----:B------:R-:W-:-:S11]  /*3230*/  WARPGROUP.DEPBAR.LE gsb0, 0x0 ;  /* 0x00008000000079c5 */ /* 0x000fd60000010000 */
[----:B------:R-:W-:Y:S05]  /*3240*/  @!P0 BRA `(.L_x_33) ;  /* 0x0000000000408947 */ /* 0x000fea0003800000 */
[----:B------:R-:W-:-:S13]  /*3250*/  ISETP.NE.AND P0, PT, R146, 0x3, PT ;  /* 0x000000039200780c */ /* 0x000fda0003f05270 */
[----:B------:R-:W-:Y:S05]  /*3260*/  @!P0 BRA `(.L_x_34) ;  /* 0x0000000000048947 */ /* 0x000fea0003800000 */
[----:B------:R-:W-:Y:S01]  /*3270*/  BPT.TRAP 0x1 ;  /* 0x000000040000795c */ /* 0x000fe20000300000 */
.L_x_34:
[----:B------:R-:W-:Y:S01]  /*3280*/  UIADD3 UR8, UR14, UR5, URZ ;  /* 0x000000050e087290 */ /* 0x000fe2000fffe03f */
[----:B------:R-:W-:-:S03]  /*3290*/  ISETP.GT.U32.AND P0, PT, R7, 0x1, PT ;  /* 0x000000010700780c */ /* 0x000fc60003f04070 */
[----:B------:R-:W-:-:S04]  /*32a0*/  UIMAD.WIDE.U32 UR6, UR8, -0x45306eb3, URZ ;  /* 0xbacf914d080678a5 */ /* 0x000fc8000f8e003f */
[----:B------:R-:W-:-:S04]  /*32b0*/  UIADD3 UR6, UR8, -UR7, URZ ;  /* 0x8000000708067290 */ /* 0x000fc8000fffe03f */
[----:B------:R-:W-:-:S04]  /*32c0*/  ULEA.HI UR6, UR6, UR7, URZ, 0x1f ;  /* 0x0000000706067291 */ /* 0x000fc8000f8ff83f */
[----:B------:R-:W-:-:S04]  /*32d0*/  USHF.R.U32.HI UR6, URZ, 0x5, UR6 ;  /* 0x000000053f067899 */ /* 0x000fc80008011606 */
[----:B------:R-:W-:-:S04]  /*32e0*/  UIMAD UR6, UR6, -0x25, UR8 ;  /* 0xffffffdb060678a4 */ /* 0x000fc8000f8e0208 */
[----:B------:R-:W-:-:S04]  /*32f0*/  ULEA UR6, UR6, UR12, 0x3 ;  /* 0x0000000c06067291 */ /* 0x000fc8000f8e183f */
[----:B------:R-:W-:-:S04]  /*3300*/  UIADD3 UR6, UR6, 0x128, URZ ;  /* 0x0000012806067890 */ /* 0x000fc8000fffe03f */
[----:B------:R-:W-:-:S09]  /*3310*/  UPRMT UR6, URZ, 0x654, UR6 ;  /* 0x000006543f067896 */ /* 0x000fd20008000006 */
[----:B------:R-:W-:Y:S01]  /*3320*/  SYNCS.ARRIVE.TRANS64.RED.A1T0 RZ, [UR6], RZ ;  /* 0x000000ffffff79a7 */ /* 0x000fe20008100406 */
[----:B------:R-:W-:Y:S05]  /*3330*/  @P0 BRA `(.L_x_33) ;  /* 0x0000000000040947 */ /* 0x000fea0003800000 */
[----:B------:R-:W-:Y:S01]  /*3340*/  BPT.TRAP 0x1 ;  /* 0x000000040000795c */ /* 0x000fe20000300000 */
.L_x_33:
[----:B------:R-:W-:Y:S01]  /*3350*/  SHF.L.U32 R16, R148, 0x1f, RZ ;  /* 0x0000001f94107819 */ /* 0x000fe200000006ff */
[----:B------:R-:W-:Y:S01]  /*3360*/  UIADD3 UR8, UR21, UR5, URZ ;  /* 0x0000000515087290 */ /* 0x000fe2000fffe03f */
[----:B------:R-:W1:Y:S01]  /*3370*/  LDC R32, c[0x0][0x288] ;  /* 0x0000a200ff207b82 */ /* 0x000e620000000800 */
[----:B------:R-:W-:Y:S01]  /*3380*/  UISETP.GE.U32.AND UP1, UPT, UR21, 0x25, UPT ;  /* 0x000000251500788c */ /* 0x000fe2000bf26070 */
[----:B------:R-:W-:Y:S01]  /*3390*/  IMAD.SHL.U32 R26, R11, 0x2, RZ ;  /* 0x000000020b1a7824 */ /* 0x000fe200078e00ff */
[----:B------:R-:W-:Y:S02]  /*33a0*/  UISETP.GT.U32.AND UP0, UPT, UR8, 0x24, UPT ;  /* 0x000000240800788c */ /* 0x000fe4000bf04070 */
[----:B------:R-:W-:Y:S02]  /*33b0*/  UIMAD.WIDE.U32 UR6, UR8, -0x45306eb3, URZ ;  /* 0xbacf914d080678a5 */ /* 0x000fe4000f8e003f */
[----:B------:R-:W-:Y:S01]  /*33c0*/  UISETP.LT.U32.AND UP0, UPT, UR21, 0x25, UP0 ;  /* 0x000000251500788c */ /* 0x000fe20008701070 */
[----:B------:R-:W2:Y:S01]  /*33d0*/  SYNCS.PHASECHK.TRANS64.TRYWAIT P0, [UR15+0x8], R16 ;  /* 0x00000810ff0075a7 */ /* 0x000ea2000800014f */
[----:B------:R-:W-:Y:S01]  /*33e0*/  UIADD3 UR5, UR8, -UR7, URZ ;  /* 0x8000000708057290 */ /* 0x000fe2000fffe03f */
[----:B------:R-:W-:Y:S01]  /*33f0*/  SHF.R.S32.HI R27, RZ, 0x1f, R26 ;  /* 0x0000001fff1b7819 */ /* 0x000fe2000001141a */
[----:B------:R-:W-:-:S02]  /*3400*/  USEL UR6, URZ, 0x1, !UP0 ;  /* 0x000000013f067887 */ /* 0x000fc4000c000000 */
[----:B------:R-:W-:Y:S02]  /*3410*/  ULEA.HI UR5, UR5, UR7, URZ, 0x1f ;  /* 0x0000000705057291 */ /* 0x000fe4000f8ff83f */
[----:B------:R-:W-:Y:S02]  /*3420*/  ULOP3.LUT UR4, UR4, UR6, URZ, 0x3c, !UPT ;  /* 0x0000000604047292 */ /* 0x000fe4000f8e3c3f */
[----:B------:R-:W-:-:S04]  /*3430*/  USHF.R.U32.HI UR5, URZ, 0x5, UR5 ;  /* 0x000000053f057899 */ /* 0x000fc80008011605 */
[----:B------:R-:W-:Y:S02]  /*3440*/  @UP1 ULOP3.LUT UR4, UR4, 0x1, UR5, 0x78, !UPT ;  /* 0x0000000104041892 */ /* 0x000fe4000f8e7805 */
[----:B------:R-:W-:Y:S01]  /*3450*/  UIMAD UR5, UR5, -0x25, UR8 ;  /* 0xffffffdb050578a4 */ /* 0x000fe2000f8e0208 */
[----:B-12---:R-:W-:Y:S11]  /*3460*/  @!P0 BRA `(.L_x_35) ;  /* 0x0000007000688947 */ /* 0x006ff60003800000 */
.L_x_226:
[----:B------:R-:W-:Y:S01]  /*3470*/  IMAD.SHL.U32 R28, R6, 0x40, RZ ;  /* 0x00000040061c7824 */ /* 0x000fe200078e00ff */
[----:B------:R-:W-:Y:S01]  /*3480*/  ULDC UR8, c[0x0][0x284] ;  /* 0x0000a10000087ab9 */ /* 0x000fe20000000800 */
[----:B------:R-:W-:Y:S01]  /*3490*/  IMAD.SHL.U32 R29, R5, 0x80, RZ ;  /* 0x00000080051d7824 */ /* 0x000fe200078e00ff */
[----:B------:R-:W-:Y:S01]  /*34a0*/  SHF.R.S32.HI R34, RZ, 0x1f, R4 ;  /* 0x0000001fff227819 */ /* 0x000fe20000011404 */
[----:B------:R-:W-:Y:S01]  /*34b0*/  ULDC.64 UR6, c[0x0][0x5d0] ;  /* 0x0001740000067ab9 */ /* 0x000fe20000000a00 */
[----:B------:R-:W-:Y:S01]  /*34c0*/  ISETP.GE.AND P0, PT, R28, UR8, PT ;  /* 0x000000081c007c0c */ /* 0x000fe2000bf06270 */
[----:B0-----:R-:W-:Y:S01]  /*34d0*/  IMAD.WIDE.U32 R16, R4, UR6, R26 ;  /* 0x0000000604107c25 */ /* 0x001fe2000f8e001a */
[----:B------:R-:W-:Y:S02]  /*34e0*/  SHF.R.S32.HI R33, RZ, 0x1f, R29 ;  /* 0x0000001fff217819 */ /* 0x000fe4000001141d */
[C---:B------:R-:W-:Y:S01]  /*34f0*/  ISETP.GE.OR P0, PT, R29.reuse, R32, P0 ;  /* 0x000000201d00720c */ /* 0x040fe20000706670 */
[----:B------:R-:W-:Y:S01]  /*3500*/  IMAD R5, R34, UR6, RZ ;  /* 0x0000000622057c24 */ /* 0x000fe2000f8e02ff */
[----:B------:R-:W-:-:S03]  /*3510*/  IADD3 R16, P1, R29, R16, RZ ;  /* 0x000000101d107210 */ /* 0x000fc60007f3e0ff */
[----:B------:R-:W-:-:S05]  /*3520*/  IMAD R5, R4, UR7, R5 ;  /* 0x0000000704057c24 */ /* 0x000fca000f8e0205 */
[----:B------:R-:W-:-:S03]  /*3530*/  IADD3.X R17, R33, R17, R5, P1, !PT ;  /* 0x0000001121117210 */ /* 0x000fc60000ffe405 */
[----:B------:R-:W-:Y:S05]  /*3540*/  @P0 BRA `(.L_x_36) ;  /* 0x0000004400b80947 */ /* 0x000fea0003800000 */
[----:B------:R-:W0:Y:S01]  /*3550*/  LDC.64 R30, c[0x0][0x5c8] ;  /* 0x00017200ff1e7b82 */ /* 0x000e220000000a00 */
[----:B------:R-:W-:Y:S01]  /*3560*/  IMAD.WIDE R24, R6, 0x40, R14 ;  /* 0x0000004006187825 */ /* 0x000fe200078e020e */
[----:B------:R-:W-:Y:S01]  /*3570*/  ULDC.64 UR6, c[0x0][0x5c0] ;  /* 0x0001700000067ab9 */ /* 0x000fe20000000a00 */
[----:B------:R-:W-:Y:S02]  /*3580*/  BSSY B0, `(.L_x_36) ;  /* 0x000046a000007945 */ /* 0x000fe40003800000 */
[----:B------:R-:W-:-:S04]  /*3590*/  IMAD R6, R11, -0x2, R32 ;  /* 0xfffffffe0b067824 */ /* 0x000fc800078e0220 */
[----:B------:R-:W-:Y:S02]  /*35a0*/  IMAD.IADD R6, R6, 0x1, -R29 ;  /* 0x0000000106067824 */ /* 0x000fe400078e0a1d */
[-C--:B0-----:R-:W-:Y:S02]  /*35b0*/  IMAD R5, R25, R30.reuse, RZ ;  /* 0x0000001e19057224 */ /* 0x081fe400078e02ff */
[----:B------:R-:W-:-:S04]  /*35c0*/  IMAD.WIDE.U32 R16, R24, R30, R16 ;  /* 0x0000001e18107225 */ /* 0x000fc800078e0010 */
[----:B------:R-:W-:Y:S01]  /*35d0*/  IMAD R19, R24, R31, R5 ;  /* 0x0000001f18137224 */ /* 0x000fe200078e0205 */
[----:B------:R-:W-:Y:S02]  /*35e0*/  LEA R5, P0, R30, R16, 0x3 ;  /* 0x000000101e057211 */ /* 0x000fe400078018ff */
[----:B------:R-:W-:Y:S01]  /*35f0*/  IADD3 R18, P1, R16, UR6, RZ ;  /* 0x0000000610127c10 */ /* 0x000fe2000ff3e0ff */
[----:B------:R-:W-:Y:S01]  /*3600*/  IMAD.IADD R19, R17, 0x1, R19 ;  /* 0x0000000111137824 */ /* 0x000fe200078e0213 */
[----:B------:R-:W-:-:S04]  /*3610*/  IADD3 R16, P3, R5, UR6, RZ ;  /* 0x0000000605107c10 */ /* 0x000fc8000ff7e0ff */
[----:B------:R-:W-:Y:S01]  /*3620*/  LEA.HI.X R5, R30, R19, R31, 0x3, P0 ;  /* 0x000000131e057211 */ /* 0x000fe200000f1c1f */
[----:B------:R-:W-:Y:S01]  /*3630*/  IMAD.IADD R30, R13, 0x1, -R28 ;  /* 0x000000010d1e7824 */ /* 0x000fe200078e0a1c */
[----:B-----5:R-:W-:Y:S02]  /*3640*/  FSETP.NEU.AND P0, PT, R12, RZ, PT ;  /* 0x000000ff0c00720b */ /* 0x020fe40003f0d000 */
[----:B------:R-:W-:Y:S02]  /*3650*/  IADD3.X R19, R19, UR7, RZ, P1, !PT ;  /* 0x0000000713137c10 */ /* 0x000fe40008ffe4ff */
[----:B------:R-:W-:-:S09]  /*3660*/  IADD3.X R17, R5, UR7, RZ, P3, !PT ;  /* 0x0000000705117c10 */ /* 0x000fd20009ffe4ff */
[----:B------:R-:W-:Y:S05]  /*3670*/  @!P0 BRA `(.L_x_37) ;  /* 0x0000003400608947 */ /* 0x000fea0003800000 */
[----:B------:R-:W-:Y:S01]  /*3680*/  ULDC.64 UR6, c[0x0][0x5b8] ;  /* 0x00016e0000067ab9 */ /* 0x000fe20000000a00 */
[----:B------:R-:W-:Y:S01]  /*3690*/  ULDC.64 UR8, c[0x0][0x5a8] ;  /* 0x00016a0000087ab9 */ /* 0x000fe20000000a00 */
[----:B------:R-:W-:Y:S01]  /*36a0*/  IMAD.WIDE.U32 R26, R4, UR6, R26 ;  /* 0x00000006041a7c25 */ /* 0x000fe2000f8e001a */
[----:B------:R-:W-:Y:S01]  /*36b0*/  BSSY B1, `(.L_x_38) ;  /* 0x0000010000017945 */ /* 0x000fe20003800000 */
[----:B------:R-:W-:Y:S02]  /*36c0*/  PRMT R28, RZ, 0x7610, R28 ;  /* 0x00007610ff1c7816 */ /* 0x000fe4000000001c */
[----:B------:R-:W-:Y:S01]  /*36d0*/  IMAD R5, R34, UR6, RZ ;  /* 0x0000000622057c24 */ /* 0x000fe2000f8e02ff */
[----:B------:R-:W-:-:S03]  /*36e0*/  IADD3 R26, P0, R29, R26, RZ ;  /* 0x0000001a1d1a7210 */ /* 0x000fc60007f1e0ff */
[----:B------:R-:W-:Y:S01]  /*36f0*/  IMAD R5, R4, UR7, R5 ;  /* 0x0000000704057c24 */ /* 0x000fe2000f8e0205 */
[----:B------:R-:W-:Y:S02]  /*3700*/  ULDC.64 UR6, c[0x0][0x5b0] ;  /* 0x00016c0000067ab9 */ /* 0x000fe40000000a00 */
[----:B------:R-:W-:Y:S02]  /*3710*/  IMAD R29, R25, UR6, RZ ;  /* 0x00000006191d7c24 */ /* 0x000fe4000f8e02ff */
[----:B------:R-:W-:Y:S02]  /*3720*/  IADD3.X R27, R33, R27, R5, P0, !PT ;  /* 0x0000001b211b7210 */ /* 0x000fe400007fe405 */
[----:B------:R-:W-:Y:S01]  /*3730*/  ISETP.GE.AND P0, PT, R30, 0x1, PT ;  /* 0x000000011e00780c */ /* 0x000fe20003f06270 */
[C---:B------:R-:W-:Y:S02]  /*3740*/  IMAD R29, R24.reuse, UR7, R29 ;  /* 0x00000007181d7c24 */ /* 0x040fe4000f8e021d */
[----:B------:R-:W-:Y:S01]  /*3750*/  IMAD.WIDE.U32 R4, R24, UR6, R26 ;  /* 0x0000000618047c25 */ /* 0x000fe2000f8e001a */
[----:B------:R-:W-:-:S02]  /*3760*/  ISETP.LT.OR P4, PT, R6, 0x1, !P0 ;  /* 0x000000010600780c */ /* 0x000fc40004781670 */
[----:B------:R-:W-:-:S04]  /*3770*/  IADD3 R4, P1, R4, UR8, RZ ;  /* 0x0000000804047c10 */ /* 0x000fc8000ff3e0ff */
[----:B------:R-:W-:-:S07]  /*3780*/  IADD3.X R5, R5, UR9, R29, P1, !PT ;  /* 0x0000000905057c10 */ /* 0x000fce0008ffe41d */
[----:B------:R-:W-:Y:S05]  /*3790*/  @P4 BRA `(.L_x_39) ;  /* 0x0000000000044947 */ /* 0x000fea0003800000 */
[----:B------:R0:W5:Y:S02]  /*37a0*/  LDG.E.U8 R28, desc[UR18][R4.64] ;  /* 0x00000012041c7981 */ /* 0x000164000c1e1100 */
.L_x_39:
[----:B------:R-:W-:Y:S05]  /*37b0*/  BSYNC B1 ;  /* 0x0000000000017941 */ /* 0x000fea0003800000 */
.L_x_38:
[----:B-----5:R-:W-:Y:S01]  /*37c0*/  LOP3.LUT R28, R28, 0xff, RZ, 0xc0, !PT ;  /* 0x000000ff1c1c7812 */ /* 0x020fe200078ec0ff */
[----:B------:R-:W-:Y:S01]  /*37d0*/  BSSY B1, `(.L_x_40) ;  /* 0x000000b000017945 */ /* 0x000fe20003800000 */
[----:B------:R-:W-:Y:S02]  /*37e0*/  ISETP.LT.OR P3, PT, R6, 0x2, !P0 ;  /* 0x000000020600780c */ /* 0x000fe40004761670 */
[----:B------:R-:W-:-:S05]  /*37f0*/  F2FP.F16.E5M2.UNPACK_B R28, R28 ;  /* 0x0000001cff1c723e */ /* 0x000fca00020004ff */
[----:B------:R-:W-:-:S05]  /*3800*/  HADD2.F32 R29, -RZ, R28.H0_H0 ;  /* 0x2000001cff1d7230 */ /* 0x000fca0000004100 */
[----:B------:R-:W-:-:S04]  /*3810*/  FMUL R28, R29, R12 ;  /* 0x0000000c1d1c7220 */ /* 0x000fc80000400000 */
[----:B------:R-:W-:-:S05]  /*3820*/  FFMA R28, R149, R10, R28 ;  /* 0x0000000a951c7223 */ /* 0x000fca000000001c */
[----:B------:R-:W-:Y:S02]  /*3830*/  F2FP.SATFINITE.E5M2.F32.PACK_AB_MERGE_C R29, RZ, R28, RZ ;  /* 0x0000001cff1d723e */ /* 0x000fe400048060ff */
[----:B------:R-:W-:-:S03]  /*3840*/  PRMT R28, RZ, 0x7610, R28 ;  /* 0x00007610ff1c7816 */ /* 0x000fc6000000001c */
[----:B------:R1:W-:Y:S01]  /*3850*/  @!P4 STG.E.U8 desc[UR18][R18.64], R29 ;  /* 0x0000001d1200c986 */ /* 0x0003e2000c101112 */
[----:B------:R-:W-:Y:S05]  /*3860*/  @P3 BRA `(.L_x_41) ;  /* 0x0000000000043947 */ /* 0x000fea0003800000 */
[----:B------:R2:W5:Y:S02]  /*3870*/  LDG.E.U8 R28, desc[UR18][R4.64+0x1] ;  /* 0x00000112041c7981 */ /* 0x000564000c1e1100 */
.L_x_41:
[----:B------:R-:W-:Y:S05]  /*3880*/  BSYNC B1 ;  /* 0x0000000000017941 */ /* 0x000fea0003800000 */
.L_x_40:
[----:B-----5:R-:W-:Y:S01]  /*3890*/  LOP3.LUT R28, R28, 0xff, RZ, 0xc0, !PT ;  /* 0x000000ff1c1c7812 */ /* 0x020fe200078ec0ff */
[----:B------:R-:W-:Y:S01]  /*38a0*/  BSSY B1, `(.L_x_42) ;  /* 0x0000013000017945 */ /* 0x000fe20003800000 */
[----:B------:R-:W-:Y:S02]  /*38b0*/  IADD3 R31, P1, R24, 0x8, RZ ;  /* 0x00000008181f7810 */ /* 0x000fe40007f3e0ff */
[----:B------:R-:W-:-:S03]  /*38c0*/  F2FP.F16.E5M2.UNPACK_B R28, R28 ;  /* 0x0000001cff1c723e */ /* 0x000fc600020004ff */
[----:B------:R-:W-:Y:S01]  /*38d0*/  IMAD.X R24, RZ, RZ, R25, P1 ;  /* 0x000000ffff187224 */ /* 0x000fe200008e0619 */
[----:B------:R-:W-:Y:S01]  /*38e0*/  ISETP.GE.AND P1, PT, R30, 0x9, PT ;  /* 0x000000091e00780c */ /* 0x000fe20003f26270 */
[----:B-1----:R-:W-:Y:S02]  /*38f0*/  HADD2.F32 R29, -RZ, R28.H0_H0 ;  /* 0x2000001cff1d7230 */ /* 0x002fe40000004100 */
[----:B------:R-:W-:Y:S01]  /*3900*/  IMAD R24, R24, UR6, RZ ;  /* 0x0000000618187c24 */ /* 0x000fe2000f8e02ff */
[----:B------:R-:W-:Y:S01]  /*3910*/  ISETP.LT.OR P5, PT, R6, 0x1, !P1 ;  /* 0x000000010600780c */ /* 0x000fe20004fa1670 */
[----:B------:R-:W-:-:S04]  /*3920*/  IMAD.WIDE.U32 R26, R31, UR6, R26 ;  /* 0x000000061f1a7c25 */ /* 0x000fc8000f8e001a */
[----:B------:R-:W-:Y:S01]  /*3930*/  FMUL R29, R29, R12 ;  /* 0x0000000c1d1d7220 */ /* 0x000fe20000400000 */
[----:B------:R-:W-:-:S03]  /*3940*/  IMAD R31, R31, UR7, R24 ;  /* 0x000000071f1f7c24 */ /* 0x000fc6000f8e0218 */
[----:B------:R-:W-:Y:S01]  /*3950*/  FFMA R29, R144, R10, R29 ;  /* 0x0000000a901d7223 */ /* 0x000fe2000000001d */
[----:B------:R-:W-:Y:S02]  /*3960*/  IADD3 R24, P4, R26, UR8, RZ ;  /* 0x000000081a187c10 */ /* 0x000fe4000ff9e0ff */
[----:B------:R-:W-:Y:S02]  /*3970*/  PRMT R26, RZ, 0x7610, R26 ;  /* 0x00007610ff1a7816 */ /* 0x000fe4000000001a */
[----:B------:R-:W-:Y:S02]  /*3980*/  F2FP.SATFINITE.E5M2.F32.PACK_AB_MERGE_C R29, RZ, R29, RZ ;  /* 0x0000001dff1d723e */ /* 0x000fe400048060ff */
[----:B------:R-:W-:-:S03]  /*3990*/  IADD3.X R25, R27, UR9, R31, P4, !PT ;  /* 0x000000091b197c10 */ /* 0x000fc6000a7fe41f */
[----:B------:R1:W-:Y:S01]  /*39a0*/  @!P3 STG.E.U8 desc[UR18][R18.64+0x1], R29 ;  /* 0x0000011d1200b986 */ /* 0x0003e2000c101112 */
[----:B------:R-:W-:Y:S05]  /*39b0*/  @P5 BRA `(.L_x_43) ;  /* 0x0000000000045947 */ /* 0x000fea0003800000 */
[----:B------:R3:W5:Y:S02]  /*39c0*/  LDG.E.U8 R26, desc[UR18][R24.64] ;  /* 0x00000012181a7981 */ /* 0x000764000c1e1100 */
.L_x_43:
[----:B------:R-:W-:Y:S05]  /*39d0*/  BSYNC B1 ;  /* 0x0000000000017941 */ /* 0x000fea0003800000 */
.L_x_42:
        /* <DEDUP_REMOVED lines=12> */
.L_x_45:
[----:B------:R-:W-:Y:S05]  /*3aa0*/  BSYNC B1 ;  /* 0x0000000000017941 */ /* 0x000fea0003800000 */
.L_x_44:
[----:B-----5:R-:W-:Y:S01]  /*3ab0*/  LOP3.LUT R26, R26, 0xff, RZ, 0xc0, !PT ;  /* 0x000000ff1a1a7812 */ /* 0x020fe200078ec0ff */
[----:B------:R-:W-:Y:S01]  /*3ac0*/  BSSY B1, `(.L_x_46) ;  /* 0x000000b000017945 */ /* 0x000fe20003800000 */
[----:B------:R-:W-:Y:S02]  /*3ad0*/  ISETP.LT.OR P4, PT, R6, 0x9, !P0 ;  /* 0x000000090600780c */ /* 0x000fe40004781670 */
[----:B------:R-:W-:-:S05]  /*3ae0*/  F2FP.F16.E5M2.UNPACK_B R26, R26 ;  /* 0x0000001aff1a723e */ /* 0x000fca00020004ff */
[----:B----4-:R-:W-:Y:S01]  /*3af0*/  HADD2.F32 R27, -RZ, R26.H0_H0 ;  /* 0x2000001aff1b7230 */ /* 0x010fe20000004100 */
[----:B------:R-:W-:-:S04]  /*3b00*/  PRMT R26, RZ, 0x7610, R26 ;  /* 0x00007610ff1a7816 */ /* 0x000fc8000000001a */
[----:B------:R-:W-:-:S04]  /*3b10*/  FMUL R27, R27, R12 ;  /* 0x0000000c1b1b7220 */ /* 0x000fc80000400000 */
[----:B------:R-:W-:-:S05]  /*3b20*/  FFMA R27, R142, R10, R27 ;  /* 0x0000000a8e1b7223 */ /* 0x000fca000000001b */
[----:B------:R-:W-:-:S05]  /*3b30*/  F2FP.SATFINITE.E5M2.F32.PACK_AB_MERGE_C R27, RZ, R27, RZ ;  /* 0x0000001bff1b723e */ /* 0x000fca00048060ff */
[----:B------:R4:W-:Y:S01]  /*3b40*/  @!P3 STG.E.U8 desc[UR18][R16.64+0x1], R27 ;  /* 0x0000011b1000b986 */ /* 0x0009e2000c101112 */
[----:B------:R-:W-:Y:S05]  /*3b50*/  @P4 BRA `(.L_x_47) ;  /* 0x0000000000044947 */ /* 0x000fea0003800000 */
[----:B------:R0:W5:Y:S02]  /*3b60*/  LDG.E.U8 R26, desc[UR18][R4.64+0x8] ;  /* 0x00000812041a7981 */ /* 0x000164000c1e1100 */
.L_x_47:
[----:B------:R-:W-:Y:S05]  /*3b70*/  BSYNC B1 ;  /* 0x0000000000017941 */ /* 0x000fea0003800000 */
.L_x_46:
[----:B-----5:R-:W-:Y:S01]  /*3b80*/  LOP3.LUT R26, R26, 0xff, RZ, 0xc0, !PT ;  /* 0x000000ff1a1a7812 */ /* 0x020fe200078ec0ff */
[----:B------:R-:W-:Y:S01]  /*3b90*/  BSSY B1, `(.L_x_48) ;  /* 0x000000b000017945 */ /* 0x000fe20003800000 */
[----:B------:R-:W-:Y:S02]  /*3ba0*/  ISETP.LT.OR P3, PT, R6, 0xa, !P0 ;  /* 0x0000000a0600780c */ /* 0x000fe40004761670 */
[----:B------:R-:W-:-:S05]  /*3bb0*/  F2FP.F16.E5M2.UNPACK_B R26, R26 ;  /* 0x0000001aff1a723e */ /* 0x000fca00020004ff */
[----:B----4-:R-:W-:-:S05]  /*3bc0*/  HADD2.F32 R27, -RZ, R26.H0_H0 ;  /* 0x2000001aff1b7230 */ /* 0x010fca0000004100 */
[----:B------:R-:W-:-:S04]  /*3bd0*/  FMUL R26, R27, R12 ;  /* 0x0000000c1b1a7220 */ /* 0x000fc80000400000 */
[----:B------:R-:W-:-:S05]  /*3be0*/  FFMA R26, R145, R10, R26 ;  /* 0x0000000a911a7223 */ /* 0x000fca000000001a */
[----:B------:R-:W-:Y:S02]  /*3bf0*/  F2FP.SATFINITE.E5M2.F32.PACK_AB_MERGE_C R27, RZ, R26, RZ ;  /* 0x0000001aff1b723e */ /* 0x000fe400048060ff */
[----:B------:R-:W-:-:S03]  /*3c00*/  PRMT R26, RZ, 0x7610, R26 ;  /* 0x00007610ff1a7816 */ /* 0x000fc6000000001a */
[----:B------:R4:W-:Y:S01]  /*3c10*/  @!P4 STG.E.U8 desc[UR18][R18.64+0x8], R27 ;  /* 0x0000081b1200c986 */ /* 0x0009e2000c101112 */
[----:B------:R-:W-:Y:S05]  /*3c20*/  @P3 BRA `(.L_x_49) ;  /* 0x0000000000043947 */ /* 0x000fea0003800000 */
[----:B------:R0:W5:Y:S02]  /*3c30*/  LDG.E.U8 R26, desc[UR18][R4.64+0x9] ;  /* 0x00000912041a7981 */ /* 0x000164000c1e1100 */
.L_x_49:
[----:B------:R-:W-:Y:S05]  /*3c40*/  BSYNC B1 ;  /* 0x0000000000017941 */ /* 0x000fea0003800000 */
.L_x_48:
        /* <DEDUP_REMOVED lines=12> */
.L_x_51:
[----:B------:R-:W-:Y:S05]  /*3d10*/  BSYNC B1 ;  /* 0x0000000000017941 */ /* 0x000fea0003800000 */
.L_x_50:
        /* <DEDUP_REMOVED lines=12> */
.L_x_53:
[----:B------:R-:W-:Y:S05]  /*3de0*/  BSYNC B1 ;  /* 0x0000000000017941 */ /* 0x000fea0003800000 */
.L_x_52:
        /* <DEDUP_REMOVED lines=12> */
.L_x_55:
[----:B------:R-:W-:Y:S05]  /*3eb0*/  BSYNC B1 ;  /* 0x0000000000017941 */ /* 0x000fea0003800000 */
.L_x_54:
        /* <DEDUP_REMOVED lines=12> */
.L_x_57:
[----:B------:R-:W-:Y:S05]  /*3f80*/  BSYNC B1 ;  /* 0x0000000000017941 */ /* 0x000fea0003800000 */
.L_x_56:
        /* <DEDUP_REMOVED lines=12> */
.L_x_59:
[----:B------:R-:W-:Y:S05]  /*4050*/  BSYNC B1 ;  /* 0x0000000000017941 */ /* 0x000fea0003800000 */
.L_x_58:
        /* <DEDUP_REMOVED lines=12> */
.L_x_61:
[----:B------:R-:W-:Y:S05]  /*4120*/  BSYNC B1 ;  /* 0x0000000000017941 */ /* 0x000fea0003800000 */
.L_x_60:
        /* <DEDUP_REMOVED lines=12> */
.L_x_63:
[----:B------:R-:W-:Y:S05]  /*41f0*/  BSYNC B1 ;  /* 0x0000000000017941 */ /* 0x000fea0003800000 */
.L_x_62:
        /* <DEDUP_REMOVED lines=12> */
.L_x_65:
[----:B------:R-:W-:Y:S05]  /*42c0*/  BSYNC B1 ;  /* 0x0000000000017941 */ /* 0x000fea0003800000 */
.L_x_64:
        /* <DEDUP_REMOVED lines=12> */
.L_x_67:
[----:B------:R-:W-:Y:S05]  /*4390*/  BSYNC B1 ;  /* 0x0000000000017941 */ /* 0x000fea0003800000 */
.L_x_66:
        /* <DEDUP_REMOVED lines=12> */
.L_x_69:
[----:B------:R-:W-:Y:S05]  /*4460*/  BSYNC B1 ;  /* 0x0000000000017941 */ /* 0x000fea0003800000 */
.L_x_68:
        /* <DEDUP_REMOVED lines=12> */
.L_x_71:
[----:B------:R-:W-:Y:S05]  /*4530*/  BSYNC B1 ;  /* 0x0000000000017941 */ /* 0x000fea0003800000 */
.L_x_70:
        /* <DEDUP_REMOVED lines=12> */
.L_x_73:
[----:B------:R-:W-:Y:S05]  /*4600*/  BSYNC B1 ;  /* 0x0000000000017941 */ /* 0x000fea0003800000 */
.L_x_72:
        /* <DEDUP_REMOVED lines=12> */
.L_x_75:
[----:B------:R-:W-:Y:S05]  /*46d0*/  BSYNC B1 ;  /* 0x0000000000017941 */ /* 0x000fea0003800000 */
.L_x_74:
        /* <DEDUP_REMOVED lines=12> */
.L_x_77:
[----:B------:R-:W-:Y:S05]  /*47a0*/  BSYNC B1 ;  /* 0x0000000000017941 */ /* 0x000fea0003800000 */
.L_x_76:
        /* <DEDUP_REMOVED lines=12> */
.L_x_79:
[----:B------:R-:W-:Y:S05]  /*4870*/  BSYNC B1 ;  /* 0x0000000000017941 */ /* 0x000fea0003800000 */
.L_x_78:
        /* <DEDUP_REMOVED lines=12> */
.L_x_81:
[----:B------:R-:W-:Y:S05]  /*4940*/  BSYNC B1 ;  /* 0x0000000000017941 */ /* 0x000fea0003800000 */
.L_x_80:
        /* <DEDUP_REMOVED lines=12> */
.L_x_83:
[----:B------:R-:W-:Y:S05]  /*4a10*/  BSYNC B1 ;  /* 0x0000000000017941 */ /* 0x000fea0003800000 */
.L_x_82:
        /* <DEDUP_REMOVED lines=12> */
.L_x_85:
[----:B------:R-:W-:Y:S05]  /*4ae0*/  BSYNC B1 ;  /* 0x0000000000017941 */ /* 0x000fea0003800000 */
.L_x_84:
        /* <DEDUP_REMOVED lines=12> */
.L_x_87:
[----:B------:R-:W-:Y:S05]  /*4bb0*/  BSYNC B1 ;  /* 0x0000000000017941 */ /* 0x000fea0003800000 */
.L_x_86:
        /* <DEDUP_REMOVED lines=12> */
.L_x_89:
[----:B------:R-:W-:Y:S05]  /*4c80*/  BSYNC B1 ;  /* 0x0000000000017941 */ /* 0x000fea0003800000 */
.L_x_88:
        /* <DEDUP_REMOVED lines=12> */
.L_x_91:
[----:B------:R-:W-:Y:S05]  /*4d50*/  BSYNC B1 ;  /* 0x0000000000017941 */ /* 0x000fea0003800000 */
.L_x_90:
        /* <DEDUP_REMOVED lines=12> */
.L_x_93:
[----:B------:R-:W-:Y:S05]  /*4e20*/  BSYNC B1 ;  /* 0x0000000000017941 */ /* 0x000fea0003800000 */
.L_x_92:
        /* <DEDUP_REMOVED lines=12> */
.L_x_95:
[----:B------:R-:W-:Y:S05]  /*4ef0*/  BSYNC B1 ;  /* 0x0000000000017941 */ /* 0x000fea0003800000 */
.L_x_94:
        /* <DEDUP_REMOVED lines=12> */
.L_x_97:
[----:B------:R-:W-:Y:S05]  /*4fc0*/  BSYNC B1 ;  /* 0x0000000000017941 */ /* 0x000fea0003800000 */
.L_x_96:
        /* <DEDUP_REMOVED lines=12> */
.L_x_99:
[----:B------:R-:W-:Y:S05]  /*5090*/  BSYNC B1 ;  /* 0x0000000000017941 */ /* 0x000fea0003800000 */
.L_x_98:
        /* <DEDUP_REMOVED lines=12> */
.L_x_101:
[----:B------:R-:W-:Y:S05]  /*5160*/  BSYNC B1 ;  /* 0x0000000000017941 */ /* 0x000fea0003800000 */
.L_x_100:
        /* <DEDUP_REMOVED lines=12> */
.L_x_103:
[----:B------:R-:W-:Y:S05]  /*5230*/  BSYNC B1 ;  /* 0x0000000000017941 */ /* 0x000fea0003800000 */
.L_x_102:
        /* <DEDUP_REMOVED lines=12> */
.L_x_105:
[----:B------:R-:W-:Y:S05]  /*5300*/  BSYNC B1 ;  /* 0x0000000000017941 */ /* 0x000fea0003800000 */
.L_x_104:
        /* <DEDUP_REMOVED lines=12> */
.L_x_107:
[----:B------:R-:W-:Y:S05]  /*53d0*/  BSYNC B1 ;  /* 0x0000000000017941 */ /* 0x000fea0003800000 */
.L_x_106:
        /* <DEDUP_REMOVED lines=12> */
.L_x_109:
[----:B------:R-:W-:Y:S05]  /*54a0*/  BSYNC B1 ;  /* 0x0000000000017941 */ /* 0x000fea0003800000 */
.L_x_108:
        /* <DEDUP_REMOVED lines=12> */
.L_x_111:
[----:B------:R-:W-:Y:S05]  /*5570*/  BSYNC B1 ;  /* 0x0000000000017941 */ /* 0x000fea0003800000 */
.L_x_110:
        /* <DEDUP_REMOVED lines=12> */
.L_x_113:
[----:B------:R-:W-:Y:S05]  /*5640*/  BSYNC B1 ;  /* 0x0000000000017941 */ /* 0x000fea0003800000 */
.L_x_112:
        /* <DEDUP_REMOVED lines=12> */
.L_x_115:
[----:B------:R-:W-:Y:S05]  /*5710*/  BSYNC B1 ;  /* 0x0000000000017941 */ /* 0x000fea0003800000 */
.L_x_114:
        /* <DEDUP_REMOVED lines=12> */
.L_x_117:
[----:B------:R-:W-:Y:S05]  /*57e0*/  BSYNC B1 ;  /* 0x0000000000017941 */ /* 0x000fea0003800000 */
.L_x_116:
        /* <DEDUP_REMOVED lines=12> */
.L_x_119:
[----:B------:R-:W-:Y:S05]  /*58b0*/  BSYNC B1 ;  /* 0x0000000000017941 */ /* 0x000fea0003800000 */
.L_x_118:
        /* <DEDUP_REMOVED lines=12> */
.L_x_121:
[----:B------:R-:W-:Y:S05]  /*5980*/  BSYNC B1 ;  /* 0x0000000000017941 */ /* 0x000fea0003800000 */
.L_x_120:
        /* <DEDUP_REMOVED lines=12> */
.L_x_123:
[----:B------:R-:W-:Y:S05]  /*5a50*/  BSYNC B1 ;  /* 0x0000000000017941 */ /* 0x000fea0003800000 */
.L_x_122:
        /* <DEDUP_REMOVED lines=12> */
.L_x_125:
[----:B------:R-:W-:Y:S05]  /*5b20*/  BSYNC B1 ;  /* 0x0000000000017941 */ /* 0x000fea0003800000 */
.L_x_124:
        /* <DEDUP_REMOVED lines=12> */
.L_x_127:
[----:B------:R-:W-:Y:S05]  /*5bf0*/  BSYNC B1 ;  /* 0x0000000000017941 */ /* 0x000fea0003800000 */
.L_x_126:
        /* <DEDUP_REMOVED lines=12> */
.L_x_129:
[----:B------:R-:W-:Y:S05]  /*5cc0*/  BSYNC B1 ;  /* 0x0000000000017941 */ /* 0x000fea0003800000 */
.L_x_128:
        /* <DEDUP_REMOVED lines=12> */
.L_x_131:
[----:B------:R-:W-:Y:S05]  /*5d90*/  BSYNC B1 ;  /* 0x0000000000017941 */ /* 0x000fea0003800000 */
.L_x_130:
        /* <DEDUP_REMOVED lines=12> */
.L_x_133:
[----:B------:R-:W-:Y:S05]  /*5e60*/  BSYNC B1 ;  /* 0x0000000000017941 */ /* 0x000fea0003800000 */
.L_x_132:
        /* <DEDUP_REMOVED lines=12> */
.L_x_135:
[----:B------:R-:W-:Y:S05]  /*5f30*/  BSYNC B1 ;  /* 0x0000000000017941 */ /* 0x000fea0003800000 */
.L_x_134:
        /* <DEDUP_REMOVED lines=12> */
.L_x_137:
[----:B------:R-:W-:Y:S05]  /*6000*/  BSYNC B1 ;  /* 0x0000000000017941 */ /* 0x000fea0003800000 */
.L_x_136:
        /* <DEDUP_REMOVED lines=12> */
.L_x_139:
[----:B------:R-:W-:Y:S05]  /*60d0*/  BSYNC B1 ;  /* 0x0000000000017941 */ /* 0x000fea0003800000 */
.L_x_138:
        /* <DEDUP_REMOVED lines=12> */
.L_x_141:
[----:B------:R-:W-:Y:S05]  /*61a0*/  BSYNC B1 ;  /* 0x0000000000017941 */ /* 0x000fea0003800000 */
.L_x_140:
        /* <DEDUP_REMOVED lines=12> */
.L_x_143:
[----:B------:R-:W-:Y:S05]  /*6270*/  BSYNC B1 ;  /* 0x0000000000017941 */ /* 0x000fea0003800000 */
.L_x_142:
        /* <DEDUP_REMOVED lines=12> */
.L_x_145:
[----:B------:R-:W-:Y:S05]  /*6340*/  BSYNC B1 ;  /* 0x0000000000017941 */ /* 0x000fea0003800000 */
.L_x_144:
        /* <DEDUP_REMOVED lines=12> */
.L_x_147:
[----:B------:R-:W-:Y:S05]  /*6410*/  BSYNC B1 ;  /* 0x0000000000017941 */ /* 0x000fea0003800000 */
.L_x_146:
        /* <DEDUP_REMOVED lines=12> */
.L_x_149:
[----:B------:R-:W-:Y:S05]  /*64e0*/  BSYNC B1 ;  /* 0x0000000000017941 */ /* 0x000fea0003800000 */
.L_x_148:
        /* <DEDUP_REMOVED lines=12> */
.L_x_151:
[----:B------:R-:W-:Y:S05]  /*65b0*/  BSYNC B1 ;  /* 0x0000000000017941 */ /* 0x000fea0003800000 */
.L_x_150:
        /* <DEDUP_REMOVED lines=12> */
.L_x_153:
[----:B------:R-:W-:Y:S05]  /*6680*/  BSYNC B1 ;  /* 0x0000000000017941 */ /* 0x000fea0003800000 */
.L_x_152:
        /* <DEDUP_REMOVED lines=12> */
.L_x_155:
[----:B------:R-:W-:Y:S05]  /*6750*/  BSYNC B1 ;  /* 0x0000000000017941 */ /* 0x000fea0003800000 */
.L_x_154:
        /* <DEDUP_REMOVED lines=12> */
.L_x_157:
[----:B------:R-:W-:Y:S05]  /*6820*/  BSYNC B1 ;  /* 0x0000000000017941 */ /* 0x000fea0003800000 */
.L_x_156:
        /* <DEDUP_REMOVED lines=12> */
.L_x_159:
[----:B------:R-:W-:Y:S05]  /*68f0*/  BSYNC B1 ;  /* 0x0000000000017941 */ /* 0x000fea0003800000 */
.L_x_158:
[----:B-----5:R-:W-:Y:S01]  /*6900*/  LOP3.LUT R26, R26, 0xff, RZ, 0xc0, !PT ;  /* 0x000000ff1a1a7812 */ /* 0x020fe200078ec0ff */
[----:B------:R-:W-:Y:S01]  /*6910*/  BSSY B1, `(.L_x_160) ;  /* 0x000000b000017945 */ /* 0x000fe20003800000 */
[----:B------:R-:W-:Y:S02]  /*6920*/  ISETP.LT.OR P0, PT, R6, 0x7a, !P0 ;  /* 0x0000007a0600780c */ /* 0x000fe40004701670 */
[----:B------:R-:W-:-:S05]  /*6930*/  F2FP.F16.E5M2.UNPACK_B R26, R26 ;  /* 0x0000001aff1a723e */ /* 0x000fca00020004ff */
[----:B----4-:R-:W-:-:S05]  /*6940*/  HADD2.F32 R27, -RZ, R26.H0_H0 ;  /* 0x2000001aff1b7230 */ /* 0x010fca0000004100 */
[----:B------:R-:W-:-:S04]  /*6950*/  FMUL R26, R27, R12 ;  /* 0x0000000c1b1a7220 */ /* 0x000fc80000400000 */
[----:B------:R-:W-:Y:S01]  /*6960*/  FFMA R26, R21, R10, R26 ;  /* 0x0000000a151a7223 */ /* 0x000fe2000000001a */
[----:B------:R-:W-:-:S04]  /*6970*/  PRMT R21, RZ, 0x7610, R21 ;  /* 0x00007610ff157816 */ /* 0x000fc80000000015 */
[----:B------:R-:W-:-:S05]  /*6980*/  F2FP.SATFINITE.E5M2.F32.PACK_AB_MERGE_C R27, RZ, R26, RZ ;  /* 0x0000001aff1b723e */ /* 0x000fca00048060ff */
[----:B------:R4:W-:Y:S01]  /*6990*/  @!P4 STG.E.U8 desc[UR18][R18.64+0x78], R27 ;  /* 0x0000781b1200c986 */ /* 0x0009e2000c101112 */
[----:B------:R-:W-:Y:S05]  /*69a0*/  @P0 BRA `(.L_x_161) ;  /* 0x0000000000040947 */ /* 0x000fea0003800000 */
[----:B------:R0:W5:Y:S02]  /*69b0*/  LDG.E.U8 R21, desc[UR18][R4.64+0x79] ;  /* 0x0000791204157981 */ /* 0x000164000c1e1100 */
.L_x_161:
[----:B------:R-:W-:Y:S05]  /*69c0*/  BSYNC B1 ;  /* 0x0000000000017941 */ /* 0x000fea0003800000 */
.L_x_160:
[----:B-----5:R-:W-:Y:S01]  /*69d0*/  LOP3.LUT R21, R21, 0xff, RZ, 0xc0, !PT ;  /* 0x000000ff15157812 */ /* 0x020fe200078ec0ff */
[----:B------:R-:W-:Y:S01]  /*69e0*/  BSSY B1, `(.L_x_162) ;  /* 0x000000b000017945 */ /* 0x000fe20003800000 */
[----:B------:R-:W-:Y:S02]  /*69f0*/  ISETP.LT.OR P3, PT, R6, 0x79, !P1 ;  /* 0x000000790600780c */ /* 0x000fe40004f61670 */
[----:B------:R-:W-:Y:S02]  /*6a00*/  F2FP.F16.E5M2.UNPACK_B R21, R21 ;  /* 0x00000015ff15723e */ /* 0x000fe400020004ff */
[----:B0-2---:R-:W-:-:S03]  /*6a10*/  PRMT R4, RZ, 0x7610, R4 ;  /* 0x00007610ff047816 */ /* 0x005fc60000000004 */
[----:B------:R-:W-:-:S05]  /*6a20*/  HADD2.F32 R21, -RZ, R21.H0_H0 ;  /* 0x20000015ff157230 */ /* 0x000fca0000004100 */
[----:B------:R-:W-:-:S04]  /*6a30*/  FMUL R21, R21, R12 ;  /* 0x0000000c15157220 */ /* 0x000fc80000400000 */
[----:B------:R-:W-:-:S05]  /*6a40*/  FFMA R21, R20, R10, R21 ;  /* 0x0000000a14157223 */ /* 0x000fca0000000015 */
[----:B------:R-:W-:-:S05]  /*6a50*/  F2FP.SATFINITE.E5M2.F32.PACK_AB_MERGE_C R21, RZ, R21, RZ ;  /* 0x00000015ff15723e */ /* 0x000fca00048060ff */
[----:B------:R0:W-:Y:S01]  /*6a60*/  @!P0 STG.E.U8 desc[UR18][R18.64+0x79], R21 ;  /* 0x0000791512008986 */ /* 0x0001e2000c101112 */
[----:B------:R-:W-:Y:S05]  /*6a70*/  @P3 BRA `(.L_x_163) ;  /* 0x0000000000043947 */ /* 0x000fea0003800000 */
[----:B------:R2:W5:Y:S02]  /*6a80*/  LDG.E.U8 R4, desc[UR18][R24.64+0x78] ;  /* 0x0000781218047981 */ /* 0x000564000c1e1100 */
.L_x_163:
[----:B------:R-:W-:Y:S05]  /*6a90*/  BSYNC B1 ;  /* 0x0000000000017941 */ /* 0x000fea0003800000 */
.L_x_162:
        /* <DEDUP_REMOVED lines=12> */
.L_x_165:
[----:B------:R-:W-:Y:S05]  /*6b60*/  BSYNC B1 ;  /* 0x0000000000017941 */ /* 0x000fea0003800000 */
.L_x_164:
[----:B------:R-:W-:Y:S05]  /*6b70*/  @P1 BRA `(.L_x_166) ;  /* 0x0000001000281947 */ /* 0x000fea0003800000 */
[----:B-----5:R-:W-:-:S04]  /*6b80*/  LOP3.LUT R4, R4, 0xff, RZ, 0xc0, !PT ;  /* 0x000000ff04047812 */ /* 0x020fc800078ec0ff */
[----:B------:R-:W-:-:S05]  /*6b90*/  F2FP.F16.E5M2.UNPACK_B R4, R4 ;  /* 0x00000004ff04723e */ /* 0x000fca00020004ff */
[----:B0-----:R-:W-:-:S05]  /*6ba0*/  HADD2.F32 R5, -RZ, R4.H0_H0 ;  /* 0x20000004ff057230 */ /* 0x001fca0000004100 */
[----:B------:R-:W-:-:S04]  /*6bb0*/  FMUL R5, R5, R12 ;  /* 0x0000000c05057220 */ /* 0x000fc80000400000 */
[----:B------:R-:W-:-:S05]  /*6bc0*/  FFMA R5, R22, R10, R5 ;  /* 0x0000000a16057223 */ /* 0x000fca0000000005 */
[----:B------:R-:W-:-:S05]  /*6bd0*/  F2FP.SATFINITE.E5M2.F32.PACK_AB_MERGE_C R5, RZ, R5, RZ ;  /* 0x00000005ff05723e */ /* 0x000fca00048060ff */
[----:B------:R0:W-:Y:S01]  /*6be0*/  STG.E.U8 desc[UR18][R16.64+0x79], R5 ;  /* 0x0000790510007986 */ /* 0x0001e2000c101112 */
[----:B------:R-:W-:Y:S05]  /*6bf0*/  BRA `(.L_x_166) ;  /* 0x0000001000087947 */ /* 0x000fea0003800000 */
.L_x_37:
[----:B------:R-:W-:Y:S01]  /*6c00*/  ISETP.GE.AND P1, PT, R30, 0x1, PT ;  /* 0x000000011e00780c */ /* 0x000fe20003f26270 */
[-C--:B------:R-:W-:Y:S01]  /*6c10*/  FMUL R149, R149, R10.reuse ;  /* 0x0000000a95957220 */ /* 0x080fe20000400000 */
[-C--:B------:R-:W-:Y:S01]  /*6c20*/  FMUL R144, R144, R10.reuse ;  /* 0x0000000a90907220 */ /* 0x080fe20000400000 */
[----:B------:R-:W-:Y:S01]  /*6c30*/  ISETP.GE.AND P0, PT, R30, 0x9, PT ;  /* 0x000000091e00780c */ /* 0x000fe20003f06270 */
[-C--:B------:R-:W-:Y:S01]  /*6c40*/  FMUL R147, R147, R10.reuse ;  /* 0x0000000a93937220 */ /* 0x080fe20000400000 */
[----:B------:R-:W-:Y:S01]  /*6c50*/  ISETP.LT.OR P4, PT, R6, 0x1, !P1 ;  /* 0x000000010600780c */ /* 0x000fe20004f81670 */
[-C--:B------:R-:W-:Y:S01]  /*6c60*/  FMUL R142, R142, R10.reuse ;  /* 0x0000000a8e8e7220 */ /* 0x080fe20000400000 */
[----:B------:R-:W-:Y:S01]  /*6c70*/  ISETP.LT.OR P5, PT, R6, 0x2, !P1 ;  /* 0x000000020600780c */ /* 0x000fe20004fa1670 */
[-C--:B------:R-:W-:Y:S01]  /*6c80*/  FMUL R145, R145, R10.reuse ;  /* 0x0000000a91917220 */ /* 0x080fe20000400000 */
[----:B------:R-:W-:Y:S01]  /*6c90*/  F2FP.SATFINITE.E5M2.F32.PACK_AB_MERGE_C R149, RZ, R149, RZ ;  /* 0x00000095ff95723e */ /* 0x000fe200048060ff */
[----:B------:R-:W-:Y:S01]  /*6ca0*/  FMUL R140, R140, R10 ;  /* 0x0000000a8c8c7220 */ /* 0x000fe20000400000 */
[----:B------:R-:W-:Y:S01]  /*6cb0*/  F2FP.SATFINITE.E5M2.F32.PACK_AB_MERGE_C R5, RZ, R144, RZ ;  /* 0x00000090ff05723e */ /* 0x000fe200048060ff */
[-C--:B------:R-:W-:Y:S01]  /*6cc0*/  FMUL R143, R143, R10.reuse ;  /* 0x0000000a8f8f7220 */ /* 0x080fe20000400000 */
[----:B------:R-:W-:Y:S01]  /*6cd0*/  ISETP.LT.OR P3, PT, R6, 0x1, !P0 ;  /* 0x000000010600780c */ /* 0x000fe20004761670 */
[-C--:B------:R-:W-:Y:S01]  /*6ce0*/  FMUL R138, R138, R10.reuse ;  /* 0x0000000a8a8a7220 */ /* 0x080fe20000400000 */
[C---:B------:R-:W-:Y:S01]  /*6cf0*/  ISETP.LT.OR P6, PT, R6.reuse, 0xa, !P1 ;  /* 0x0000000a0600780c */ /* 0x040fe20004fc1670 */
[-C--:B------:R-:W-:Y:S01]  /*6d00*/  FMUL R141, R141, R10.reuse ;  /* 0x0000000a8d8d7220 */ /* 0x080fe20000400000 */
[----:B------:R-:W-:Y:S01]  /*6d10*/  F2FP.SATFINITE.E5M2.F32.PACK_AB_MERGE_C R147, RZ, R147, RZ ;  /* 0x00000093ff93723e */ /* 0x000fe200048060ff */
[----:B------:R-:W-:Y:S01]  /*6d20*/  @!P4 STG.E.U8 desc[UR18][R18.64], R149 ;  /* 0x000000951200c986 */ /* 0x000fe2000c101112 */
[----:B------:R-:W-:Y:S01]  /*6d30*/  ISETP.LT.OR P4, PT, R6, 0x2, !P0 ;  /* 0x000000020600780c */ /* 0x000fe20004781670 */
[----:B------:R-:W-:Y:S01]  /*6d40*/  FMUL R136, R136, R10 ;  /* 0x0000000a88887220 */ /* 0x000fe20000400000 */
[----:B------:R-:W-:Y:S01]  /*6d50*/  F2FP.SATFINITE.E5M2.F32.PACK_AB_MERGE_C R25, RZ, R142, RZ ;  /* 0x0000008eff19723e */ /* 0x000fe200048060ff */
[----:B------:R0:W-:Y:S01]  /*6d60*/  @!P5 STG.E.U8 desc[UR18][R18.64+0x1], R5 ;  /* 0x000001051200d986 */ /* 0x0001e2000c101112 */
[C---:B------:R-:W-:Y:S01]  /*6d70*/  ISETP.LT.OR P5, PT, R6.reuse, 0x9, !P1 ;  /* 0x000000090600780c */ /* 0x040fe20004fa1670 */
[-C--:B------:R-:W-:Y:S01]  /*6d80*/  FMUL R139, R139, R10.reuse ;  /* 0x0000000a8b8b7220 */ /* 0x080fe20000400000 */
[----:B------:R-:W-:Y:S01]  /*6d90*/  F2FP.SATFINITE.E5M2.F32.PACK_AB_MERGE_C R145, RZ, R145, RZ ;  /* 0x00000091ff91723e */ /* 0x000fe200048060ff */
[----:B------:R-:W-:Y:S01]  /*6da0*/  @!P3 STG.E.U8 desc[UR18][R16.64], R147 ;  /* 0x000000931000b986 */ /* 0x000fe2000c101112 */
[----:B------:R-:W-:Y:S01]  /*6db0*/  ISETP.LT.OR P3, PT, R6, 0x9, !P0 ;  /* 0x000000090600780c */ /* 0x000fe20004761670 */
[-C--:B------:R-:W-:Y:S01]  /*6dc0*/  FMUL R134, R134, R10.reuse ;  /* 0x0000000a86867220 */ /* 0x080fe20000400000 */
[----:B------:R-:W-:Y:S01]  /*6dd0*/  F2FP.SATFINITE.E5M2.F32.PACK_AB_MERGE_C R143, RZ, R143, RZ ;  /* 0x0000008fff8f723e */ /* 0x000fe200048060ff */
[-C--:B------:R-:W-:Y:S01]  /*6de0*/  FMUL R137, R137, R10.reuse ;  /* 0x0000000a89897220 */ /* 0x080fe20000400000 */
[----:B------:R-:W-:Y:S01]  /*6df0*/  F2FP.SATFINITE.E5M2.F32.PACK_AB_MERGE_C R141, RZ, R141, RZ ;  /* 0x0000008dff8d723e */ /* 0x000fe200048060ff */
[----:B------:R1:W-:Y:S01]  /*6e00*/  @!P4 STG.E.U8 desc[UR18][R16.64+0x1], R25 ;  /* 0x000001191000c986 */ /* 0x0003e2000c101112 */
[----:B------:R-:W-:Y:S01]  /*6e10*/  ISETP.LT.OR P4, PT, R6, 0xa, !P0 ;  /* 0x0000000a0600780c */ /* 0x000fe20004781670 */
[----:B------:R-:W-:Y:S01]  /*6e20*/  FMUL R132, R132, R10 ;  /* 0x0000000a84847220 */ /* 0x000fe20000400000 */
[----:B0-----:R-:W-:Y:S01]  /*6e30*/  F2FP.SATFINITE.E5M2.F32.PACK_AB_MERGE_C R5, RZ, R140, RZ ;  /* 0x0000008cff05723e */ /* 0x001fe200048060ff */
[----:B------:R-:W-:Y:S01]  /*6e40*/  @!P5 STG.E.U8 desc[UR18][R18.64+0x8], R145 ;  /* 0x000008911200d986 */ /* 0x000fe2000c101112 */
[C---:B------:R-:W-:Y:S01]  /*6e50*/  ISETP.LT.OR P5, PT, R6.reuse, 0x11, !P1 ;  /* 0x000000110600780c */ /* 0x040fe20004fa1670 */
[-C--:B------:R-:W-:Y:S01]  /*6e60*/  FMUL R135, R135, R10.reuse ;  /* 0x0000000a87877220 */ /* 0x080fe20000400000 */
[----:B------:R-:W-:Y:S01]  /*6e70*/  F2FP.SATFINITE.E5M2.F32.PACK_AB_MERGE_C R139, RZ, R139, RZ ;  /* 0x0000008bff8b723e */ /* 0x000fe200048060ff */
[----:B------:R0:W-:Y:S01]  /*6e80*/  @!P6 STG.E.U8 desc[UR18][R18.64+0x9], R5 ;  /* 0x000009051200e986 */ /* 0x0001e2000c101112 */
[----:B------:R-:W-:Y:S01]  /*6e90*/  ISETP.LT.OR P6, PT, R6, 0x12, !P1 ;  /* 0x000000120600780c */ /* 0x000fe20004fc1670 */
[----:B------:R-:W-:Y:S01]  /*6ea0*/  FMUL R130, R130, R10 ;  /* 0x0000000a82827220 */ /* 0x000fe20000400000 */
[----:B------:R-:W-:Y:S01]  /*6eb0*/  F2FP.SATFINITE.E5M2.F32.PACK_AB_MERGE_C R137, RZ, R137, RZ ;  /* 0x00000089ff89723e */ /* 0x000fe200048060ff */
[----:B------:R-:W-:Y:S01]  /*6ec0*/  @!P3 STG.E.U8 desc[UR18][R16.64+0x8], R143 ;  /* 0x0000088f1000b986 */ /* 0x000fe2000c101112 */
[----:B-1----:R-:W-:Y:S01]  /*6ed0*/  F2FP.SATFINITE.E5M2.F32.PACK_AB_MERGE_C R25, RZ, R138, RZ ;  /* 0x0000008aff19723e */ /* 0x002fe200048060ff */
[-C--:B------:R-:W-:Y:S01]  /*6ee0*/  FMUL R133, R133, R10.reuse ;  /* 0x0000000a85857220 */ /* 0x080fe20000400000 */
[----:B------:R-:W-:Y:S01]  /*6ef0*/  ISETP.LT.OR P3, PT, R6, 0x11, !P0 ;  /* 0x000000110600780c */ /* 0x000fe20004761670 */
[-C--:B------:R-:W-:Y:S01]  /*6f00*/  FMUL R128, R128, R10.reuse ;  /* 0x0000000a80807220 */ /* 0x080fe20000400000 */
[----:B------:R-:W-:Y:S01]  /*6f10*/  F2FP.SATFINITE.E5M2.F32.PACK_AB_MERGE_C R135, RZ, R135, RZ ;  /* 0x00000087ff87723e */ /* 0x000fe200048060ff */
[----:B------:R1:W-:Y:S01]  /*6f20*/  @!P4 STG.E.U8 desc[UR18][R16.64+0x9], R25 ;  /* 0x000009191000c986 */ /* 0x0003e2000c101112 */
[C---:B------:R-:W-:Y:S01]  /*6f30*/  ISETP.LT.OR P4, PT, R6.reuse, 0x12, !P0 ;  /* 0x000000120600780c */ /* 0x040fe20004781670 */
[----:B------:R-:W-:Y:S01]  /*6f40*/  FMUL R131, R131, R10 ;  /* 0x0000000a83837220 */ /* 0x000fe20000400000 */
[----:B0-----:R-:W-:Y:S01]  /*6f50*/  F2FP.SATFINITE.E5M2.F32.PACK_AB_MERGE_C R5, RZ, R136, RZ ;  /* 0x00000088ff05723e */ /* 0x001fe200048060ff */
[----:B------:R-:W-:Y:S01]  /*6f60*/  @!P5 STG.E.U8 desc[UR18][R18.64+0x10], R141 ;  /* 0x0000108d1200d986 */ /* 0x000fe2000c101112 */
[----:B------:R-:W-:Y:S01]  /*6f70*/  ISETP.LT.OR P5, PT, R6, 0x19, !P1 ;  /* 0x000000190600780c */ /* 0x000fe20004fa1670 */
[-C--:B------:R-:W-:Y:S01]  /*6f80*/  FMUL R126, R126, R10.reuse ;  /* 0x0000000a7e7e7220 */ /* 0x080fe20000400000 */
[----:B------:R-:W-:Y:S01]  /*6f90*/  F2FP.SATFINITE.E5M2.F32.PACK_AB_MERGE_C R133, RZ, R133, RZ ;  /* 0x00000085ff85723e */ /* 0x000fe200048060ff */
[----:B------:R0:W-:Y:S01]  /*6fa0*/  @!P6 STG.E.U8 desc[UR18][R18.64+0x11], R5 ;  /* 0x000011051200e986 */ /* 0x0001e2000c101112 */
[----:B------:R-:W-:Y:S01]  /*6fb0*/  ISETP.LT.OR P6, PT, R6, 0x1a, !P1 ;  /* 0x0000001a0600780c */ /* 0x000fe20004fc1670 */
[-C--:B------:R-:W-:Y:S01]  /*6fc0*/  FMUL R129, R129, R10.reuse ;  /* 0x0000000a81817220 */ /* 0x080fe20000400000 */
[----:B------:R-:W-:Y:S01]  /*6fd0*/  FMUL R124, R124, R10 ;  /* 0x0000000a7c7c7220 */ /* 0x000fe20000400000 */
[----:B-1----:R-:W-:Y:S01]  /*6fe0*/  F2FP.SATFINITE.E5M2.F32.PACK_AB_MERGE_C R25, RZ, R134, RZ ;  /* 0x00000086ff19723e */ /* 0x002fe200048060ff */
[----:B------:R-:W-:Y:S01]  /*6ff0*/  @!P3 STG.E.U8 desc[UR18][R16.64+0x10], R139 ;  /* 0x0000108b1000b986 */ /* 0x000fe2000c101112 */
[C---:B------:R-:W-:Y:S01]  /*7000*/  ISETP.LT.OR P3, PT, R6.reuse, 0x19, !P0 ;  /* 0x000000190600780c */ /* 0x040fe20004761670 */
        /* <DEDUP_REMOVED lines=37> */
[-C--:B------:R-:W-:Y:S01]  /*7260*/  FMUL R112, R112, R10.reuse ;  /* 0x0000000a70707220 */ /* 0x080fe20000400000 */
        /* <DEDUP_REMOVED lines=81> */
[C---:B------:R-:W-:Y:S01]  /*7780*/  ISETP.LT.OR P6, PT, R6.reuse, 0x52, !P1 ;  /* 0x000000520600780c */ /* 0x040fe20004fc1670 */
        /* <DEDUP_REMOVED lines=22> */
[----:B------:R-:W-:-:S02]  /*78f0*/  ISETP.LT.OR P3, PT, R6, 0x59, !P0 ;  /* 0x000000590600780c */ /* 0x000fc40004761670 */
[----:B------:R-:W-:Y:S01]  /*7900*/  F2FP.SATFINITE.E5M2.F32.PACK_AB_MERGE_C R91, RZ, R91, RZ ;  /* 0x0000005bff5b723e */ /* 0x000fe200048060ff */
[----:B------:R1:W-:Y:S01]  /*7910*/  @!P4 STG.E.U8 desc[UR18][R16.64+0x51], R25 ;  /* 0x000051191000c986 */ /* 0x0003e2000c101112 */
[C---:B------:R-:W-:Y:S02]  /*7920*/  ISETP.LT.OR P4, PT, R6.reuse, 0x5a, !P0 ;  /* 0x0000005a0600780c */ /* 0x040fe40004781670 */
[----:B0-----:R-:W-:Y:S01]  /*7930*/  F2FP.SATFINITE.E5M2.F32.PACK_AB_MERGE_C R5, RZ, R100, RZ ;  /* 0x00000064ff05723e */ /* 0x001fe200048060ff */
[----:B------:R-:W-:Y:S01]  /*7940*/  @!P5 STG.E.U8 desc[UR18][R18.64+0x58], R105 ;  /* 0x000058691200d986 */ /* 0x000fe2000c101112 */
[C---:B------:R-:W-:Y:S02]  /*7950*/  ISETP.LT.OR P5, PT, R6.reuse, 0x61, !P1 ;  /* 0x000000610600780c */ /* 0x040fe40004fa1670 */
[----:B------:R-:W-:Y:S01]  /*7960*/  F2FP.SATFINITE.E5M2.F32.PACK_AB_MERGE_C R21, RZ, R21, RZ ;  /* 0x00000015ff15723e */ /* 0x000fe200048060ff */
[----:B------:R0:W-:Y:S01]  /*7970*/  @!P6 STG.E.U8 desc[UR18][R18.64+0x59], R5 ;  /* 0x000059051200e986 */ /* 0x0001e2000c101112 */
[----:B------:R-:W-:-:S02]  /*7980*/  ISETP.LT.OR P6, PT, R6, 0x62, !P1 ;  /* 0x000000620600780c */ /* 0x000fc40004fc1670 */
[----:B------:R-:W-:Y:S01]  /*7990*/  F2FP.SATFINITE.E5M2.F32.PACK_AB_MERGE_C R23, RZ, R23, RZ ;  /* 0x00000017ff17723e */ /* 0x000fe200048060ff */
[----:B------:R-:W-:Y:S01]  /*79a0*/  @!P3 STG.E.U8 desc[UR18][R16.64+0x58], R103 ;  /* 0x000058671000b986 */ /* 0x000fe2000c101112 */
[----:B-1----:R-:W-:Y:S02]  /*79b0*/  F2FP.SATFINITE.E5M2.F32.PACK_AB_MERGE_C R25, RZ, R98, RZ ;  /* 0x00000062ff19723e */ /* 0x002fe400048060ff */
[C---:B------:R-:W-:Y:S02]  /*79c0*/  ISETP.LT.OR P3, PT, R6.reuse, 0x61, !P0 ;  /* 0x000000610600780c */ /* 0x040fe40004761670 */
[----:B------:R-:W-:Y:S01]  /*79d0*/  F2FP.SATFINITE.E5M2.F32.PACK_AB_MERGE_C R27, RZ, R22, RZ ;  /* 0x00000016ff1b723e */ /* 0x000fe200048060ff */
[----:B------:R1:W-:Y:S01]  /*79e0*/  @!P4 STG.E.U8 desc[UR18][R16.64+0x59], R25 ;  /* 0x000059191000c986 */ /* 0x0003e2000c101112 */
[C---:B------:R-:W-:Y:S02]  /*79f0*/  ISETP.LT.OR P4, PT, R6.reuse, 0x62, !P0 ;  /* 0x000000620600780c */ /* 0x040fe40004781670 */
[----:B0-----:R-:W-:Y:S01]  /*7a00*/  F2FP.SATFINITE.E5M2.F32.PACK_AB_MERGE_C R5, RZ, R96, RZ ;  /* 0x00000060ff05723e */ /* 0x001fe200048060ff */
[----:B------:R-:W-:Y:S01]  /*7a10*/  @!P5 STG.E.U8 desc[UR18][R18.64+0x60], R101 ;  /* 0x000060651200d986 */ /* 0x000fe2000c101112 */
[----:B------:R-:W-:-:S03]  /*7a20*/  ISETP.LT.OR P5, PT, R6, 0x69, !P1 ;  /* 0x000000690600780c */ /* 0x000fc60004fa1670 */
[----:B------:R0:W-:Y:S01]  /*7a30*/  @!P6 STG.E.U8 desc[UR18][R18.64+0x61], R5 ;  /* 0x000061051200e986 */ /* 0x0001e2000c101112 */
[C---:B------:R-:W-:Y:S02]  /*7a40*/  ISETP.LT.OR P6, PT, R6.reuse, 0x6a, !P1 ;  /* 0x0000006a0600780c */ /* 0x040fe40004fc1670 */
[----:B-1----:R-:W-:Y:S01]  /*7a50*/  F2FP.SATFINITE.E5M2.F32.PACK_AB_MERGE_C R25, RZ, R94, RZ ;  /* 0x0000005eff19723e */ /* 0x002fe200048060ff */
[----:B------:R-:W-:Y:S01]  /*7a60*/  @!P3 STG.E.U8 desc[UR18][R16.64+0x60], R99 ;  /* 0x000060631000b986 */ /* 0x000fe2000c101112 */
[----:B------:R-:W-:-:S03]  /*7a70*/  ISETP.LT.OR P3, PT, R6, 0x69, !P0 ;  /* 0x000000690600780c */ /* 0x000fc60004761670 */
        /* <DEDUP_REMOVED lines=12> */
[C---:B------:R-:W-:Y:S01]  /*7b40*/  ISETP.LT.OR P1, PT, R6.reuse, 0x7a, !P1 ;  /* 0x0000007a0600780c */ /* 0x040fe20004f21670 */
[----:B------:R2:W-:Y:S01]  /*7b50*/  @!P5 STG.E.U8 desc[UR18][R18.64+0x70], R93 ;  /* 0x0000705d1200d986 */ /* 0x0005e2000c101112 */
[C---:B------:R-:W-:Y:S02]  /*7b60*/  ISETP.LT.OR P5, PT, R6.reuse, 0x72, !P0 ;  /* 0x000000720600780c */ /* 0x040fe400047a1670 */
[----:B0-----:R-:W-:Y:S01]  /*7b70*/  F2FP.SATFINITE.E5M2.F32.PACK_AB_MERGE_C R5, RZ, R88, RZ ;  /* 0x00000058ff05723e */ /* 0x001fe200048060ff */
[----:B------:R2:W-:Y:S01]  /*7b80*/  @!P6 STG.E.U8 desc[UR18][R18.64+0x71], R89 ;  /* 0x000071591200e986 */ /* 0x0005e2000c101112 */
[C---:B------:R-:W-:Y:S02]  /*7b90*/  ISETP.LT.OR P6, PT, R6.reuse, 0x79, !P0 ;  /* 0x000000790600780c */ /* 0x040fe400047c1670 */
[----:B------:R-:W-:Y:S01]  /*7ba0*/  ISETP.LT.OR P0, PT, R6, 0x7a, !P0 ;  /* 0x0000007a0600780c */ /* 0x000fe20004701670 */
[----:B------:R2:W-:Y:S01]  /*7bb0*/  @!P3 STG.E.U8 desc[UR18][R16.64+0x70], R91 ;  /* 0x0000705b1000b986 */ /* 0x0005e2000c101112 */
[----:B-1----:R-:W-:-:S05]  /*7bc0*/  F2FP.SATFINITE.E5M2.F32.PACK_AB_MERGE_C R25, RZ, R20, RZ ;  /* 0x00000014ff19723e */ /* 0x002fca00048060ff */
[----:B------:R2:W-:Y:S04]  /*7bd0*/  @!P5 STG.E.U8 desc[UR18][R16.64+0x71], R5 ;  /* 0x000071051000d986 */ /* 0x0005e8000c101112 */
[----:B------:R2:W-:Y:S04]  /*7be0*/  @!P4 STG.E.U8 desc[UR18][R18.64+0x78], R21 ;  /* 0x000078151200c986 */ /* 0x0005e8000c101112 */
[----:B------:R2:W-:Y:S04]  /*7bf0*/  @!P1 STG.E.U8 desc[UR18][R18.64+0x79], R25 ;  /* 0x0000791912009986 */ /* 0x0005e8000c101112 */
[----:B------:R2:W-:Y:S04]  /*7c00*/  @!P6 STG.E.U8 desc[UR18][R16.64+0x78], R23 ;  /* 0x000078171000e986 */ /* 0x0005e8000c101112 */
[----:B------:R2:W-:Y:S02]  /*7c10*/  @!P0 STG.E.U8 desc[UR18][R16.64+0x79], R27 ;  /* 0x0000791b10008986 */ /* 0x0005e4000c101112 */
.L_x_166:
[----:B------:R-:W-:Y:S05]  /*7c20*/  BSYNC B0 ;  /* 0x0000000000007941 */ /* 0x000fea0003800000 */
.L_x_36:
[C---:B------:R-:W-:Y:S01]  /*7c30*/  LEA R2, P0, R8.reuse, R2, 0x1 ;  /* 0x0000000208027211 */ /* 0x040fe200078008ff */
[----:B------:R-:W-:Y:S01]  /*7c40*/  ULDC.64 UR6, c[0x0][0x650] ;  /* 0x0001940000067ab9 */ /* 0x000fe20000000a00 */
[----:B-----5:R-:W-:Y:S01]  /*7c50*/  IMAD.U32 R4, RZ, RZ, UR16 ;  /* 0x00000010ff047e24 */ /* 0x020fe2000f8e00ff */
[----:B0-2---:R-:W-:Y:S01]  /*7c60*/  PRMT R16, RZ, 0x7610, R16 ;  /* 0x00007610ff107816 */ /* 0x005fe20000000010 */
[----:B------:R-:W-:Y:S01]  /*7c70*/  IMAD.MOV.U32 R6, RZ, RZ, -0x1 ;  /* 0xffffffffff067424 */ /* 0x000fe200078e00ff */
[----:B------:R-:W-:Y:S01]  /*7c80*/  LEA.HI.X R3, R8, R3, R0, 0x1, P0 ;  /* 0x0000000308037211 */ /* 0x000fe200000f0c00 */
[----:B------:R0:W-:Y:S01]  /*7c90*/  SYNCS.ARRIVE.TRANS64.A1T0 RZ, [R4+UR22], RZ ;  /* 0x000000ff04ff79a7 */ /* 0x0001e20008100016 */
[----:B------:R-:W-:Y:S01]  /*7ca0*/  ISETP.GE.U32.AND P0, PT, R2, UR6, PT ;  /* 0x0000000602007c0c */ /* 0x000fe2000bf06070 */
[----:B------:R-:W-:-:S03]  /*7cb0*/  IMAD.MOV.U32 R5, RZ, RZ, -0x1 ;  /* 0xffffffffff057424 */ /* 0x000fc600078e00ff */
[----:B------:R-:W-:Y:S01]  /*7cc0*/  ISETP.GE.U32.AND.EX P0, PT, R3, UR7, PT, P0 ;  /* 0x0000000703007c0c */ /* 0x000fe2000bf06100 */
[----:B0-----:R-:W-:-:S12]  /*7cd0*/  IMAD.MOV.U32 R4, RZ, RZ, -0x1 ;  /* 0xffffffffff047424 */ /* 0x001fd800078e00ff */
[----:B------:R-:W-:Y:S05]  /*7ce0*/  @P0 BRA `(.L_x_167) ;  /* 0x0000000400600947 */ /* 0x000fea0003800000 */
[----:B------:R-:W0:Y:S01]  /*7cf0*/  S2R R26, SR_CTAID.X ;  /* 0x00000000001a7919 */ /* 0x000e220000002500 */
[----:B------:R-:W2:Y:S01]  /*7d00*/  LDC.64 R20, c[0x0][0x628] ;  /* 0x00018a00ff147b82 */ /* 0x000ea20000000a00 */
[----:B------:R-:W-:Y:S01]  /*7d10*/  ULDC UR6, c[0x0][0x150] ;  /* 0x0000540000067ab9 */ /* 0x000fe20000000800 */
[----:B-1--4-:R-:W-:Y:S01]  /*7d20*/  IMAD.MOV.U32 R18, RZ, RZ, R2 ;  /* 0x000000ffff127224 */ /* 0x012fe200078e0002 */
[----:B------:R-:W1:Y:S01]  /*7d30*/  S2R R28, SR_CTAID.Y ;  /* 0x00000000001c7919 */ /* 0x000e620000002600 */
[----:B------:R-:W-:-:S04]  /*7d40*/  IMAD.MOV.U32 R19, RZ, RZ, R3 ;  /* 0x000000ffff137224 */ /* 0x000fc800078e0003 */
[----:B------:R-:W4:Y:S08]  /*7d50*/  LDC R29, c[0x0][0x144] ;  /* 0x00005100ff1d7b82 */ /* 0x000f300000000800 */
[----:B------:R-:W1:Y:S08]  /*7d60*/  LDC R6, c[0x0][0x630] ;  /* 0x00018c00ff067b82 */ /* 0x000e700000000800 */
[----:B---3--:R-:W3:Y:S01]  /*7d70*/  LDC.64 R24, c[0x0][0x620] ;  /* 0x00018800ff187b82 */ /* 0x008ee20000000a00 */
[----:B--2---:R-:W-:-:S04]  /*7d80*/  ISETP.NE.U32.AND P0, PT, R20, RZ, PT ;  /* 0x000000ff1400720c */ /* 0x004fc80003f05070 */
[----:B------:R-:W-:Y:S02]  /*7d90*/  ISETP.NE.AND.EX P0, PT, R21, RZ, PT, P0 ;  /* 0x000000ff1500720c */ /* 0x000fe40003f05300 */
[----:B0-----:R-:W-:-:S05]  /*7da0*/  I2FP.F32.U32 R4, R26 ;  /* 0x0000001a00047245 */ /* 0x001fca0000201000 */
[----:B------:R-:W-:-:S04]  /*7db0*/  FMUL R4, R4, UR6 ;  /* 0x0000000604047c20 */ /* 0x000fc80008400000 */
[----:B------:R0:W2:Y:S02]  /*7dc0*/  F2I.U32.TRUNC.NTZ R27, R4 ;  /* 0x00000004001b7305 */ /* 0x0000a4000020f000 */
[----:B-1--4-:R-:W-:Y:S05]  /*7dd0*/  @!P0 BRA `(.L_x_168) ;  /* 0x0000000000288947 */ /* 0x012fea0003800000 */
[----:B------:R-:W1:Y:S02]  /*7de0*/  LDC R5, c[0x0][0x634] ;  /* 0x00018d00ff057b82 */ /* 0x000e640000000800 */
[----:B-1----:R-:W-:-:S05]  /*7df0*/  IADD3 R19, P0, R2, R5, RZ ;  /* 0x0000000502137210 */ /* 0x002fca0007f1e0ff */
[----:B------:R-:W-:-:S04]  /*7e00*/  IMAD.X R23, RZ, RZ, R3, P0 ;  /* 0x000000ffff177224 */ /* 0x000fc800000e0603 */
[----:B0-----:R-:W-:-:S04]  /*7e10*/  IMAD.WIDE.U32 R4, R23, R20, RZ ;  /* 0x0000001417047225 */ /* 0x001fc800078e00ff */
[----:B------:R-:W-:-:S04]  /*7e20*/  IMAD.WIDE.U32 R16, P0, R19, R21, R4 ;  /* 0x0000001513107225 */ /* 0x000fc80007800004 */
[----:B------:R-:W-:-:S04]  /*7e30*/  IMAD.WIDE.U32 R4, R19, R20, RZ ;  /* 0x0000001413047225 */ /* 0x000fc800078e00ff */
[----:B------:R-:W-:Y:S01]  /*7e40*/  IMAD.X R19, RZ, RZ, RZ, P0 ;  /* 0x000000ffff137224 */ /* 0x000fe200000e06ff */
[----:B------:R-:W-:Y:S01]  /*7e50*/  IADD3 RZ, P0, R5, R16, RZ ;  /* 0x0000001005ff7210 */ /* 0x000fe20007f1e0ff */
[----:B------:R-:W-:-:S04]  /*7e60*/  IMAD.MOV.U32 R18, RZ, RZ, R17 ;  /* 0x000000ffff127224 */ /* 0x000fc800078e0011 */
[----:B------:R-:W-:-:S08]  /*7e70*/  IMAD.WIDE.U32.X R18, R23, R21, R18, P0 ;  /* 0x0000001517127225 */ /* 0x000fd000000e0412 */
.L_x_168:
[-CC-:B------:R-:W-:Y:S01]  /*7e80*/  SHF.R.U64 R22, R18, R6.reuse, R19.reuse ;  /* 0x0000000612167219 */ /* 0x180fe20000001213 */
[----:B------:R-:W1:Y:S01]  /*7e90*/  LDC.64 R32, c[0x0][0x640] ;  /* 0x00019000ff207b82 */ /* 0x000e620000000a00 */
[----:B0-----:R-:W-:Y:S01]  /*7ea0*/  SHF.R.U32.HI R4, RZ, R6, R19 ;  /* 0x00000006ff047219 */ /* 0x001fe20000011613 */
[----:B--2---:R-:W-:Y:S01]  /*7eb0*/  IMAD.MOV R27, RZ, RZ, -R27 ;  /* 0x000000ffff1b7224 */ /* 0x004fe200078e0a1b */
[----:B------:R-:W-:Y:S01]  /*7ec0*/  IADD3 R17, P0, RZ, -R22, RZ ;  /* 0x80000016ff117210 */ /* 0x000fe20007f1e0ff */
[----:B------:R-:W-:Y:S01]  /*7ed0*/  ULDC UR6, c[0x0][0x154] ;  /* 0x0000550000067ab9 */ /* 0x000fe20000000800 */
[----:B------:R-:W-:Y:S02]  /*7ee0*/  IMAD.MOV.U32 R19, RZ, RZ, 0x1 ;  /* 0x00000001ff137424 */ /* 0x000fe400078e00ff */
[----:B------:R-:W-:Y:S01]  /*7ef0*/  IMAD R27, R29, R27, R26 ;  /* 0x0000001b1d1b7224 */ /* 0x000fe200078e021a */
[----:B------:R-:W0:Y:S01]  /*7f00*/  LDC R16, c[0x0][0x618] ;  /* 0x00018600ff107b82 */ /* 0x000e220000000800 */
[----:B------:R-:W-:-:S04]  /*7f10*/  IMAD.X R5, RZ, RZ, ~R4, P0 ;  /* 0x000000ffff057224 */ /* 0x000fc800000e0e04 */
[-C--:B---3--:R-:W-:Y:S02]  /*7f20*/  IMAD R6, R5, R24.reuse, RZ ;  /* 0x0000001805067224 */ /* 0x088fe400078e02ff */
[C---:B------:R-:W-:Y:S01]  /*7f30*/  IMAD.WIDE.U32 R4, R17.reuse, R24, R2 ;  /* 0x0000001811047225 */ /* 0x040fe200078e0002 */
[----:B------:R-:W2:Y:S03]  /*7f40*/  LDC R18, c[0x0][0x608] ;  /* 0x00018200ff127b82 */ /* 0x000ea60000000800 */
[----:B------:R-:W-:Y:S01]  /*7f50*/  IMAD R17, R17, R25, R6 ;  /* 0x0000001911117224 */ /* 0x000fe200078e0206 */
[----:B------:R-:W-:-:S03]  /*7f60*/  I2FP.F32.U32 R6, R28 ;  /* 0x0000001c00067245 */ /* 0x000fc60000201000 */
[----:B------:R-:W-:Y:S01]  /*7f70*/  IMAD.IADD R5, R5, 0x1, R17 ;  /* 0x0000000105057824 */ /* 0x000fe200078e0211 */
[----:B------:R-:W3:Y:S01]  /*7f80*/  LDC R30, c[0x0][0x658] ;  /* 0x00019600ff1e7b82 */ /* 0x000ee20000000800 */
[----:B-1----:R-:W-:Y:S01]  /*7f90*/  ISETP.NE.U32.AND P0, PT, R32, RZ, PT ;  /* 0x000000ff2000720c */ /* 0x002fe20003f05070 */
[----:B------:R-:W-:-:S03]  /*7fa0*/  IMAD.MOV.U32 R17, RZ, RZ, -0x1 ;  /* 0xffffffffff117424 */ /* 0x000fc600078e00ff */
[----:B------:R-:W-:-:S03]  /*7fb0*/  ISETP.NE.AND.EX P0, PT, R33, RZ, PT, P0 ;  /* 0x000000ff2100720c */ /* 0x000fc60003f05300 */
[----:B------:R-:W1:Y:S01]  /*7fc0*/  LDC R25, c[0x0][0x148] ;  /* 0x00005200ff197b82 */ /* 0x000e620000000800 */
[-CC-:B0-----:R-:W-:Y:S02]  /*7fd0*/  SHF.R.U64 R20, R4, R16.reuse, R5.reuse ;  /* 0x0000001004147219 */ /* 0x181fe40000001205 */
[----:B------:R-:W-:Y:S01]  /*7fe0*/  SHF.R.U32.HI R5, RZ, R16, R5 ;  /* 0x00000010ff057219 */ /* 0x000fe20000011605 */
[----:B------:R-:W-:-:S04]  /*7ff0*/  FMUL R16, R6, UR6 ;  /* 0x0000000606107c20 */ /* 0x000fc80008400000 */
[----:B------:R-:W0:Y:S01]  /*8000*/  LDC R26, c[0x0][0x600] ;  /* 0x00018000ff1a7b82 */ /* 0x000e220000000800 */
[----:B------:R4:W0:Y:S01]  /*8010*/  F2I.U32.TRUNC.NTZ R23, R16 ;  /* 0x0000001000177305 */ /* 0x000822000020f000 */
[-CC-:B--2---:R-:W-:Y:S02]  /*8020*/  SHF.R.U64 R6, R20, R18.reuse, R5.reuse ;  /* 0x0000001214067219 */ /* 0x184fe40000001205 */
[----:B------:R-:W-:-:S04]  /*8030*/  SHF.R.U32.HI R5, RZ, R18, R5 ;  /* 0x00000012ff057219 */ /* 0x000fc80000011605 */
[----:B------:R-:W2:Y:S01]  /*8040*/  LDC R31, c[0x0][0x648] ;  /* 0x00019200ff1f7b82 */ /* 0x000ea20000000800 */
[-CC-:B---3--:R-:W-:Y:S02]  /*8050*/  SHF.R.U64 R24, R6, R30.reuse, R5.reuse ;  /* 0x0000001e06187219 */ /* 0x188fe40000001205 */
[-C--:B------:R-:W-:Y:S02]  /*8060*/  SHF.L.U32 R17, R17, R30.reuse, RZ ;  /* 0x0000001e11117219 */ /* 0x080fe400000006ff */
[-C--:B------:R-:W-:Y:S01]  /*8070*/  SHF.R.U32.HI R5, RZ, R30.reuse, R5 ;  /* 0x0000001eff057219 */ /* 0x080fe20000011605 */
[----:B------:R-:W-:Y:S01]  /*8080*/  IMAD.MOV.U32 R4, RZ, RZ, R24 ;  /* 0x000000ffff047224 */ /* 0x000fe200078e0018 */
[----:B------:R-:W-:Y:S01]  /*8090*/  SHF.L.U32 R30, R19, R30, RZ ;  /* 0x0000001e131e7219 */ /* 0x000fe200000006ff */
[----:B------:R-:W3:Y:S01]  /*80a0*/  LDC R34, c[0x0][0x638] ;  /* 0x00018e00ff227b82 */ /* 0x000ee20000000800 */
[----:B------:R-:W-:-:S07]  /*80b0*/  LOP3.LUT R29, RZ, R17, RZ, 0x33, !PT ;  /* 0x00000011ff1d7212 */ /* 0x000fce00078e33ff */
[----:B------:R-:W0:Y:S01]  /*80c0*/  LDC R35, c[0x0][0x610] ;  /* 0x00018400ff237b82 */ /* 0x000e220000000800 */
        /* <DEDUP_REMOVED lines=11> */
.L_x_169:
[----:B--2---:R-:W-:Y:S01]  /*8180*/  SHF.R.U64 R4, R4, R31, R5 ;  /* 0x0000001f04047219 */ /* 0x004fe20000001205 */
[----:B0-----:R-:W-:Y:S01]  /*8190*/  VIADD R19, R26, 0xffffffff ;  /* 0xffffffff1a137836 */ /* 0x001fe20000000000 */
[----:B------:R-:W-:Y:S01]  /*81a0*/  LOP3.LUT R17, R6, R29, RZ, 0xc0, !PT ;  /* 0x0000001d06117212 */ /* 0x000fe200078ec0ff */
[----:B------:R-:W-:Y:S02]  /*81b0*/  IMAD.MOV R23, RZ, RZ, -R23 ;  /* 0x000000ffff177224 */ /* 0x000fe400078e0a17 */
[----:B------:R-:W-:Y:S02]  /*81c0*/  IMAD.MOV R5, RZ, RZ, -R4 ;  /* 0x000000ffff057224 */ /* 0x000fe400078e0a04 */
[----:B------:R-:W-:Y:S01]  /*81d0*/  IMAD R6, R30, R4, R17 ;  /* 0x000000041e067224 */ /* 0x000fe200078e0211 */
[----:B------:R-:W-:Y:S01]  /*81e0*/  LOP3.LUT R17, R20, R19, RZ, 0xc0, !PT ;  /* 0x0000001314117212 */ /* 0x000fe200078ec0ff */
[----:B-1----:R-:W-:Y:S02]  /*81f0*/  @P2 IMAD R27, R25, R23, R28 ;  /* 0x00000017191b2224 */ /* 0x002fe400078e021c */
[----:B---3--:R-:W-:-:S02]  /*8200*/  IMAD R4, R5, R34, R24 ;  /* 0x0000002205047224 */ /* 0x008fc400078e0218 */
[----:B------:R-:W-:Y:S02]  /*8210*/  IMAD R6, R6, R35, R27 ;  /* 0x0000002306067224 */ /* 0x000fe400078e021b */
[----:B------:R-:W-:Y:S02]  /*8220*/  IMAD R17, R4, R26, R17 ;  /* 0x0000001a04117224 */ /* 0x000fe400078e0211 */
[----:B------:R-:W-:Y:S02]  /*8230*/  IMAD.MOV.U32 R16, RZ, RZ, 0x1 ;  /* 0x00000001ff107424 */ /* 0x000fe400078e00ff */
[----:B------:R-:W-:Y:S01]  /*8240*/  IMAD.MOV.U32 R4, RZ, RZ, R22 ;  /* 0x000000ffff047224 */ /* 0x000fe200078e0016 */
[----:B------:R-:W-:Y:S02]  /*8250*/  SEL R5, R17, R6, !P2 ;  /* 0x0000000611057207 */ /* 0x000fe40005000000 */
[----:B------:R-:W-:-:S07]  /*8260*/  SEL R6, R6, R17, !P2 ;  /* 0x0000001106067207 */ /* 0x000fce0005000000 */
.L_x_167:
[----:B------:R-:W-:Y:S02]  /*8270*/  LOP3.LUT P0, RZ, R16, 0xff, RZ, 0xc0, !PT ;  /* 0x000000ff10ff7812 */ /* 0x000fe4000780c0ff */
[----:B------:R-:W-:-:S11]  /*8280*/  LOP3.LUT R148, R148, 0x1, RZ, 0x3c, !PT ;  /* 0x0000000194947812 */ /* 0x000fd600078e3cff */
[----:B------:R-:W-:Y:S05]  /*8290*/  @P0 BRA `(.L_x_170) ;  /* 0xffffff94006c0947 */ /* 0x000fea000383ffff */
[----:B------:R-:W-:Y:S05]  /*82a0*/  EXIT ;  /* 0x000000000000794d */ /* 0x000fea0003800000 */
.L_x_14:
[----:B------:R-:W-:-:S08]  /*82b0*/  ISETP.NE.AND P0, PT, R20, RZ, PT ;  /* 0x000000ff1400720c */ /* 0x000fd00003f05270 */
[----:B-----5:R-:W0:-:S00]  /*82c0*/  USETMAXREG.DEALLOC.CTAPOOL 0x28 ;  /* 0x00000028000079c8 */ /* 0x020e0000080e0500 */
[----:B------:R-:W-:Y:S05]  /*82d0*/  @P0 EXIT ;  /* 0x000000000000094d */ /* 0x000fea0003800000 */
[----:B0-----:R-:W-:Y:S01]  /*82e0*/  LOP3.LUT P0, RZ, R16, 0xff, RZ, 0xc0, !PT ;  /* 0x000000ff10ff7812 */ /* 0x001fe2000780c0ff */
[----:B------:R-:W-:Y:S02]  /*82f0*/  IMAD.MOV.U32 R12, RZ, RZ, 0x1 ;  /* 0x00000001ff0c7424 */ /* 0x000fe400078e00ff */
[----:B------:R-:W-:-:S10]  /*8300*/  IMAD.MOV.U32 R15, RZ, RZ, RZ ;  /* 0x000000ffff0f7224 */ /* 0x000fd400078e00ff */
[----:B------:R-:W-:Y:S05]  /*8310*/  @!P0 BRA `(.L_x_171) ;  /* 0x0000000c00108947 */ /* 0x000fea0003800000 */
[----:B------:R-:W-:Y:S01]  /*8320*/  LOP3.LUT P0, RZ, R13, 0x1f, RZ, 0xc0, !PT ;  /* 0x0000001f0dff7812 */ /* 0x000fe2000780c0ff */
[----:B------:R-:W-:Y:S01]  /*8330*/  ULDC UR5, c[0x0][0x658] ;  /* 0x0001960000057ab9 */ /* 0x000fe20000000800 */
[----:B------:R-:W-:Y:S01]  /*8340*/  UMOV UR6, 0xffffffff ;  /* 0xffffffff00067882 */ /* 0x000fe20000000000 */
[----:B------:R-:W-:Y:S01]  /*8350*/  BSSY B0, `(.L_x_171) ;  /* 0x00000c0000007945 */ /* 0x000fe20003800000 */
[----:B------:R-:W-:Y:S01]  /*8360*/  USHF.L.U32 UR6, UR6, UR5, URZ ;  /* 0x0000000506067299 */ /* 0x000fe2000800063f */
[C---:B------:R-:W-:Y:S01]  /*8370*/  ISETP.NE.AND P3, PT, R11.reuse, RZ, PT ;  /* 0x000000ff0b00720c */ /* 0x040fe20003f65270 */
[----:B------:R-:W-:Y:S01]  /*8380*/  IMAD.MOV.U32 R14, RZ, RZ, 0x1 ;  /* 0x00000001ff0e7424 */ /* 0x000fe200078e00ff */
[----:B------:R-:W-:Y:S01]  /*8390*/  ISETP.NE.OR P0, PT, R11, RZ, !P0 ;  /* 0x000000ff0b00720c */ /* 0x000fe20004705670 */
[----:B------:R-:W-:Y:S01]  /*83a0*/  IMAD.MOV.U32 R12, RZ, RZ, 0x1 ;  /* 0x00000001ff0c7424 */ /* 0x000fe200078e00ff */
[----:B------:R-:W-:Y:S01]  /*83b0*/  LOP3.LUT R13, R7, 0x2, RZ, 0xfc, !PT ;  /* 0x00000002070d7812 */ /* 0x000fe200078efcff */
[----:B------:R-:W-:Y:S01]  /*83c0*/  IMAD.MOV.U32 R15, RZ, RZ, RZ ;  /* 0x000000ffff0f7224 */ /* 0x000fe200078e00ff */
[----:B------:R-:W-:Y:S01]  /*83d0*/  ULDC UR4, c[0x0][0x600] ;  /* 0x0001800000047ab9 */ /* 0x000fe20000000800 */
[----:B------:R-:W-:Y:S01]  /*83e0*/  UMOV UR7, 0x1 ;  /* 0x0000000100077882 */ /* 0x000fe20000000000 */
[----:B------:R-:W-:-:S02]  /*83f0*/  UIADD3 UR22, UR13, 0x1, URZ ;  /* 0x000000010d167890 */ /* 0x000fc4000fffe03f */
[----:B------:R-:W-:Y:S02]  /*8400*/  UIADD3 UR16, UR4, -0x1, URZ ;  /* 0xffffffff04107890 */ /* 0x000fe4000fffe03f */
[----:B------:R-:W-:Y:S02]  /*8410*/  USHF.L.U32 UR18, UR7, UR5, URZ ;  /* 0x0000000507127299 */ /* 0x000fe4000800063f */
[----:B------:R-:W-:Y:S01]  /*8420*/  ULOP3.LUT UR17, URZ, UR6, URZ, 0x33, !UPT ;  /* 0x000000063f117292 */ /* 0x000fe2000f8e333f */
[----:B------:R-:W-:-:S11]  /*8430*/  ULDC.64 UR20, c[0x0][0x198] ;  /* 0x0000660000147ab9 */ /* 0x000fd60000000a00 */
.L_x_183:
[----:B------:R-:W-:-:S03]  /*8440*/  UMOV UR4, 0xffffffff ;  /* 0xffffffff00047882 */ /* 0x000fc60000000000 */
[----:B------:R-:W-:Y:S05]  /*8450*/  BRA.DIV UR4, `(.L_x_172) ;  /* 0x0000002204847947 */ /* 0x000fea000b800000 */
[----:B------:R-:W-:-:S13]  /*8460*/  ELECT P1, URZ, PT ;  /* 0x00000000003f782f */ /* 0x000fda0003820000 */
.L_x_229:
[----:B------:R-:W0:Y:S01]  /*8470*/  LDC R10, c[0x0][0x28c] ;  /* 0x0000a300ff0a7b82 */ /* 0x000e220000000800 */
[----:B------:R-:W-:Y:S01]  /*8480*/  BSSY B1, `(.L_x_173) ;  /* 0x0000037000017945 */ /* 0x000fe20003800000 */
[----:B0-----:R-:W-:-:S13]  /*8490*/  ISETP.LT.OR P1, PT, R10, 0x1, !P1 ;  /* 0x000000010a00780c */ /* 0x001fda0004f21670 */
[----:B------:R-:W-:Y:S05]  /*84a0*/  @P1 BRA `(.L_x_174) ;  /* 0x0000000000d01947 */ /* 0x000fea0003800000 */
[----:B------:R-:W-:Y:S02]  /*84b0*/  IMAD.SHL.U32 R16, R5, 0x80, RZ ;  /* 0x0000008005107824 */ /* 0x000fe400078e00ff */
[----:B------:R-:W-:Y:S02]  /*84c0*/  IMAD.SHL.U32 R17, R6, 0x40, RZ ;  /* 0x0000004006117824 */ /* 0x000fe400078e00ff */
[----:B------:R-:W-:Y:S02]  /*84d0*/  IMAD.MOV.U32 R18, RZ, RZ, RZ ;  /* 0x000000ffff127224 */ /* 0x000fe400078e00ff */
[----:B------:R-:W-:Y:S02]  /*84e0*/  IMAD.U32 R20, RZ, RZ, UR22 ;  /* 0x00000016ff147e24 */ /* 0x000fe4000f8e00ff */
[----:B------:R-:W-:Y:S02]  /*84f0*/  IMAD.MOV.U32 R5, RZ, RZ, R12 ;  /* 0x000000ffff057224 */ /* 0x000fe400078e000c */
[----:B------:R-:W-:-:S07]  /*8500*/  IMAD.MOV.U32 R6, RZ, RZ, R15 ;  /* 0x000000ffff067224 */ /* 0x000fce00078e000f */
.L_x_178:
[----:B------:R-:W0:Y:S01]  /*8510*/  S2R R11, SR_CgaCtaId ;  /* 0x00000000000b7919 */ /* 0x000e220000008800 */
[----:B------:R-:W-:-:S04]  /*8520*/  MOV R10, 0x400 ;  /* 0x00000400000a7802 */ /* 0x000fc80000000f00 */
[----:B0-----:R-:W-:Y:S02]  /*8530*/  LEA R21, R11, R10, 0x18 ;  /* 0x0000000a0b157211 */ /* 0x001fe400078ec0ff */
[----:B------:R-:W-:Y:S01]  /*8540*/  SHF.L.U32 R10, R5, 0x1f, RZ ;  /* 0x0000001f050a7819 */ /* 0x000fe200000006ff */
[----:B------:R-:W0:Y:S02]  /*8550*/  @!P3 LDC R11, c[0x0][0x500] ;  /* 0x00014000ff0bbb82 */ /* 0x000e240000000800 */
[----:B------:R-:W-:-:S04]  /*8560*/  IMAD R19, R6, 0x8, R21 ;  /* 0x0000000806137824 */ /* 0x000fc800078e0215 */
[----:B------:R-:W1:Y:S02]  /*8570*/  SYNCS.PHASECHK.TRANS64.TRYWAIT P1, [R19+URZ+0x128], R10 ;  /* 0x0001280a130075a7 */ /* 0x000e64000802017f */
[----:B-1----:R-:W-:Y:S05]  /*8580*/  @!P1 BRA `(.L_x_175) ;  /* 0x0000002000589947 */ /* 0x002fea0003800000 */
.L_x_230:
[----:B-1----:R-:W-:Y:S01]  /*8590*/  PRMT R10, R13, 0x9910, RZ ;  /* 0x000099100d0a7816 */ /* 0x002fe200000000ff */
[----:B0-----:R0:W-:Y:S03]  /*85a0*/  @!P3 SYNCS.ARRIVE.TRANS64 RZ, [R19+URZ], R11 ;  /* 0x0000000b13ffb9a7 */ /* 0x0011e6000800003f */
[----:B------:R-:W-:-:S13]  /*85b0*/  ISETP.NE.AND P1, PT, R10, 0x2, PT ;  /* 0x000000020a00780c */ /* 0x000fda0003f25270 */
[----:B0-----:R-:W-:Y:S05]  /*85c0*/  @P1 BRA `(.L_x_176) ;  /* 0x0000000000041947 */ /* 0x001fea0003800000 */
[----:B------:R-:W-:Y:S01]  /*85d0*/  BPT.TRAP 0x1 ;  /* 0x000000040000795c */ /* 0x000fe20000300000 */
.L_x_176:
[----:B------:R-:W-:Y:S05]  /*85e0*/  @P0 BRA `(.L_x_177) ;  /* 0x0000000000040947 */ /* 0x000fea0003800000 */
[----:B------:R-:W-:Y:S01]  /*85f0*/  BPT.TRAP 0x1 ;  /* 0x000000040000795c */ /* 0x000fe20000300000 */
.L_x_177:
[C-C-:B------:R-:W-:Y:S01]  /*8600*/  IMAD R10, R6.reuse, 0x800, R21.reuse ;  /* 0x00000800060a7824 */ /* 0x140fe200078e0215 */
[----:B------:R-:W-:Y:S01]  /*8610*/  R2UR UR9, R19 ;  /* 0x00000000130972ca */ /* 0x000fe200000e0000 */
[----:B------:R-:W-:Y:S01]  /*8620*/  IMAD R21, R6, 0x1000, R21 ;  /* 0x0000100006157824 */ /* 0x000fe200078e0215 */
[----:B------:R-:W-:Y:S01]  /*8630*/  UIADD3 UR4, UP0, UR20, 0xf0, URZ ;  /* 0x000000f014047890 */ /* 0x000fe2000ff1e03f */
[----:B------:R-:W-:Y:S01]  /*8640*/  VIADD R20, R20, 0xffffffff ;  /* 0xffffffff14147836 */ /* 0x000fe20000000000 */
[----:B------:R-:W-:Y:S01]  /*8650*/  R2UR UR5, R10 ;  /* 0x000000000a0572ca */ /* 0x000fe200000e0000 */
[----:B------:R-:W-:Y:S01]  /*8660*/  UIADD3 UR24, UP1, UR20, 0x1f0, URZ ;  /* 0x000001f014187890 */ /* 0x000fe2000ff3e03f */
[----:B------:R-:W-:Y:S01]  /*8670*/  R2UR UR8, R21 ;  /* 0x00000000150872ca */ /* 0x000fe200000e0000 */
[----:B------:R-:W-:Y:S01]  /*8680*/  VIADD R6, R6, 0x1 ;  /* 0x0000000106067836 */ /* 0x000fe20000000000 */
[----:B------:R-:W-:Y:S01]  /*8690*/  R2UR UR11, R17 ;  /* 0x00000000110b72ca */ /* 0x000fe200000e0000 */
[----:B------:R-:W-:Y:S01]  /*86a0*/  UIADD3.X UR25, URZ, UR21, URZ, UP1, !UPT ;  /* 0x000000153f197290 */ /* 0x000fe20008ffe43f */
[----:B------:R-:W-:Y:S01]  /*86b0*/  R2UR UR10, R18 ;  /* 0x00000000120a72ca */ /* 0x000fe200000e0000 */
[----:B------:R-:W-:Y:S01]  /*86c0*/  UMOV UR6, 0x0 ;  /* 0x0000000000067882 */ /* 0x000fe20000000000 */
[----:B------:R-:W-:Y:S01]  /*86d0*/  R2UR UR12, R4 ;  /* 0x00000000040c72ca */ /* 0x000fe200000e0000 */
[----:B------:R-:W-:Y:S01]  /*86e0*/  UMOV UR7, 0x10000000 ;  /* 0x1000000000077882 */ /* 0x000fe20000000000 */
[----:B------:R-:W-:Y:S01]  /*86f0*/  R2UR UR19, R16 ;  /* 0x00000000101372ca */ /* 0x000fe200000e0000 */
[----:B------:R-:W-:Y:S01]  /*8700*/  VIADD R18, R18, 0x20 ;  /* 0x0000002012127836 */ /* 0x000fe20000000000 */
[----:B------:R-:W-:Y:S01]  /*8710*/  ISETP.GT.AND P4, PT, R20, 0x1, PT ;  /* 0x000000011400780c */ /* 0x000fe20003f84270 */
[----:B------:R-:W-:Y:S01]  /*8720*/  UIADD3 UR14, UR5, 0x380, URZ ;  /* 0x00000380050e7890 */ /* 0x000fe2000fffe03f */
[----:B------:R-:W-:Y:S01]  /*8730*/  ISETP.NE.AND P1, PT, R6, 0x25, PT ;  /* 0x000000250600780c */ /* 0x000fe20003f25270 */
[----:B------:R-:W-:-:S02]  /*8740*/  UIADD3.X UR5, URZ, UR21, URZ, UP0, !UPT ;  /* 0x000000153f057290 */ /* 0x000fc400087fe43f */
[----:B------:R-:W-:Y:S01]  /*8750*/  UIADD3 UR15, UR8, 0x12b80, URZ ;  /* 0x00012b80080f7890 */ /* 0x000fe2000fffe03f */
[----:B------:R-:W-:Y:S02]  /*8760*/  SEL R10, RZ, 0x1, P1 ;  /* 0x00000001ff0a7807 */ /* 0x000fe40000800000 */
[----:B------:R-:W-:Y:S01]  /*8770*/  UMOV UR8, UR14 ;  /* 0x0000000e00087c82 */ /* 0x000fe20008000000 */
[----:B------:R-:W-:Y:S02]  /*8780*/  SEL R6, R6, RZ, P1 ;  /* 0x000000ff06067207 */ /* 0x000fe40000800000 */
[----:B------:R-:W-:Y:S01]  /*8790*/  LOP3.LUT R5, R5, R10, RZ, 0x3c, !PT ;  /* 0x0000000a05057212 */ /* 0x000fe200078e3cff */
[----:B------:R0:W-:Y:S02]  /*87a0*/  UTMALDG.3D [UR8], [UR4], desc[UR6] ;  /* 0x00000608040075b4 */ /* 0x0001e40008011000 */
[----:B0-----:R-:W-:Y:S01]  /*87b0*/  UMOV UR8, UR15 ;  /* 0x0000000f00087c82 */ /* 0x001fe20008000000 */
[----:B------:R-:W-:-:S02]  /*87c0*/  UMOV UR11, UR19 ;  /* 0x00000013000b7c82 */ /* 0x000fc40008000000 */
[----:B------:R0:W-:Y:S02]  /*87d0*/  UTMALDG.3D [UR8], [UR24], desc[UR6] ;  /* 0x00000608180075b4 */ /* 0x0001e40008011000 */
[----:B0-----:R-:W-:Y:S05]  /*87e0*/  @P4 BRA `(.L_x_178) ;  /* 0xfffffffc00484947 */ /* 0x001fea000383ffff */
.L_x_174:
[----:B------:R-:W-:Y:S05]  /*87f0*/  BSYNC B1 ;  /* 0x0000000000017941 */ /* 0x000fea0003800000 */
.L_x_173:
[----:B------:R-:W-:Y:S01]  /*8800*/  LOP3.LUT P5, RZ, R14, 0xff, RZ, 0xc0, !PT ;  /* 0x000000ff0eff7812 */ /* 0x000fe200078ac0ff */
[----:B------:R-:W-:Y:S01]  /*8810*/  VIADD R6, R15, UR13 ;  /* 0x0000000d0f067c36 */ /* 0x000fe20008000000 */
[----:B------:R-:W-:Y:S02]  /*8820*/  UISETP.GE.U32.AND UP0, UPT, UR13, 0x25, UPT ;  /* 0x000000250d00788c */ /* 0x000fe4000bf06070 */
[----:B------:R-:W-:Y:S01]  /*8830*/  IMAD.U32 R14, RZ, RZ, UR13 ;  /* 0x0000000dff0e7e24 */ /* 0x000fe2000f8e00ff */
[----:B------:R-:W-:Y:S01]  /*8840*/  ULDC.64 UR4, c[0x0][0x650] ;  /* 0x0001940000047ab9 */ /* 0x000fe20000000a00 */
[C---:B------:R-:W-:Y:S01]  /*8850*/  IMAD.WIDE.U32 R4, R6.reuse, -0x45306eb3, RZ ;  /* 0xbacf914d06047825 */ /* 0x040fe200078e00ff */
[C---:B------:R-:W-:Y:S01]  /*8860*/  ISETP.GT.U32.AND P1, PT, R6.reuse, 0x24, PT ;  /* 0x000000240600780c */ /* 0x040fe20003f24070 */
[----:B------:R-:W-:Y:S01]  /*8870*/  BSSY B1, `(.L_x_179) ;  /* 0x000006b000017945 */ /* 0x000fe20003800000 */
[----:B------:R-:W-:Y:S01]  /*8880*/  PLOP3.LUT P4, PT, PT, PT, UP0, 0x80, 0x0 ;  /* 0x000000000000781c */ /* 0x000fe20003f8f008 */
[----:B------:R-:W-:Y:S01]  /*8890*/  IMAD.IADD R4, R6, 0x1, -R5 ;  /* 0x0000000106047824 */ /* 0x000fe200078e0a05 */
[----:B------:R-:W-:-:S02]  /*88a0*/  ISETP.LT.U32.AND P1, PT, R14, 0x25, P1 ;  /* 0x000000250e00780c */ /* 0x000fc40000f21070 */
[----:B------:R-:W-:Y:S01]  /*88b0*/  PRMT R14, RZ, 0x7610, R14 ;  /* 0x00007610ff0e7816 */ /* 0x000fe2000000000e */
[----:B------:R-:W0:Y:S01]  /*88c0*/  @P5 S2R R11, SR_CgaCtaId ;  /* 0x00000000000b5919 */ /* 0x000e220000008800 */
[----:B------:R-:W-:Y:S02]  /*88d0*/  @P5 MOV R10, 0x400 ;  /* 0x00000400000a5802 */ /* 0x000fe40000000f00 */
[----:B------:R-:W-:Y:S01]  /*88e0*/  LEA.HI R4, R4, R5, RZ, 0x1f ;  /* 0x0000000504047211 */ /* 0x000fe200078ff8ff */
[----:B------:R-:W-:-:S03]  /*88f0*/  IMAD.MOV.U32 R5, RZ, RZ, -0x1 ;  /* 0xffffffffff057424 */ /* 0x000fc600078e00ff */
[----:B------:R-:W-:Y:S01]  /*8900*/  SHF.R.U32.HI R15, RZ, 0x5, R4 ;  /* 0x00000005ff0f7819 */ /* 0x000fe20000011604 */
[----:B------:R-:W-:Y:S01]  /*8910*/  IMAD.MOV.U32 R4, RZ, RZ, -0x1 ;  /* 0xffffffffff047424 */ /* 0x000fe200078e00ff */
[----:B0-----:R-:W-:Y:S02]  /*8920*/  @P5 LEA R10, R11, R10, 0x18 ;  /* 0x0000000a0b0a5211 */ /* 0x001fe400078ec0ff */
[----:B------:R-:W-:Y:S02]  /*8930*/  SEL R11, RZ, 0x1, !P1 ;  /* 0x00000001ff0b7807 */ /* 0x000fe40004800000 */
[----:B------:R-:W-:Y:S01]  /*8940*/  IADD3 R2, P1, R2, R8, RZ ;  /* 0x0000000802027210 */ /* 0x000fe20007f3e0ff */
[----:B------:R0:W-:Y:S01]  /*8950*/  @P5 SYNCS.ARRIVE.TRANS64.A1T0 RZ, [R10+URZ+0x288], RZ ;  /* 0x000288ff0aff59a7 */ /* 0x0001e2000810003f */
[----:B------:R-:W-:-:S03]  /*8960*/  LOP3.LUT R12, R12, R11, RZ, 0x3c, !PT ;  /* 0x0000000b0c0c7212 */ /* 0x000fc600078e3cff */
[----:B------:R-:W-:Y:S01]  /*8970*/  IMAD.X R3, R3, 0x1, R0, P1 ;  /* 0x0000000103037824 */ /* 0x000fe200008e0600 */
[----:B------:R-:W-:Y:S02]  /*8980*/  ISETP.GE.U32.AND P1, PT, R2, UR4, PT ;  /* 0x0000000402007c0c */ /* 0x000fe4000bf26070 */
[----:B------:R-:W-:Y:S01]  /*8990*/  @P4 LOP3.LUT R12, R12, 0x1, R15, 0x78, !PT ;  /* 0x000000010c0c4812 */ /* 0x000fe200078e780f */
[----:B------:R-:W-:Y:S01]  /*89a0*/  IMAD R15, R15, -0x25, R6 ;  /* 0xffffffdb0f0f7824 */ /* 0x000fe200078e0206 */
[----:B------:R-:W-:Y:S01]  /*89b0*/  ISETP.GE.U32.AND.EX P1, PT, R3, UR5, PT, P1 ;  /* 0x0000000503007c0c */ /* 0x000fe2000bf26110 */
[----:B------:R-:W-:Y:S01]  /*89c0*/  IMAD.MOV.U32 R6, RZ, RZ, -0x1 ;  /* 0xffffffffff067424 */ /* 0x000fe200078e00ff */
[----:B0-----:R-:W-:-:S11]  /*89d0*/  PRMT R10, RZ, 0x7610, R10 ;  /* 0x00007610ff0a7816 */ /* 0x001fd6000000000a */
[----:B------:R-:W-:Y:S05]  /*89e0*/  @P1 BRA `(.L_x_180) ;  /* 0x00000004004c1947 */ /* 0x000fea0003800000 */
[----:B------:R-:W0:Y:S01]  /*89f0*/  S2R R17, SR_CTAID.X ;  /* 0x0000000000117919 */ /* 0x000e220000002500 */
[----:B------:R-:W-:Y:S01]  /*8a00*/  ULDC.64 UR4, c[0x0][0x628] ;  /* 0x00018a0000047ab9 */ /* 0x000fe20000000a00 */
[----:B------:R-:W1:Y:S01]  /*8a10*/  LDC R18, c[0x0][0x144] ;  /* 0x00005100ff127b82 */ /* 0x000e620000000800 */
[----:B------:R-:W-:Y:S01]  /*8a20*/  ISETP.NE.U32.AND P1, PT, RZ, UR4, PT ;  /* 0x00000004ff007c0c */ /* 0x000fe2000bf25070 */
[----:B------:R-:W2:Y:S01]  /*8a30*/  S2R R6, SR_CTAID.Y ;  /* 0x0000000000067919 */ /* 0x000ea20000002600 */
[----:B------:R-:W-:Y:S01]  /*8a40*/  ULDC UR6, c[0x0][0x150] ;  /* 0x0000540000067ab9 */ /* 0x000fe20000000800 */
[----:B------:R-:W-:Y:S01]  /*8a50*/  ULDC UR7, c[0x0][0x630] ;  /* 0x00018c0000077ab9 */ /* 0x000fe20000000800 */
[----:B------:R-:W-:Y:S01]  /*8a60*/  ISETP.NE.AND.EX P1, PT, RZ, UR5, PT, P1 ;  /* 0x00000005ff007c0c */ /* 0x000fe2000bf25310 */
[----:B------:R-:W-:Y:S01]  /*8a70*/  IMAD.MOV.U32 R4, RZ, RZ, R2 ;  /* 0x000000ffff047224 */ /* 0x000fe200078e0002 */
[----:B0-----:R-:W-:-:S05]  /*8a80*/  I2FP.F32.U32 R5, R17 ;  /* 0x0000001100057245 */ /* 0x001fca0000201000 */
[----:B------:R-:W-:Y:S01]  /*8a90*/  FMUL R20, R5, UR6 ;  /* 0x0000000605147c20 */ /* 0x000fe20008400000 */
[----:B------:R-:W-:-:S05]  /*8aa0*/  IMAD.MOV.U32 R5, RZ, RZ, R3 ;  /* 0x000000ffff057224 */ /* 0x000fca00078e0003 */
[----:B--2---:R-:W-:Y:S05]  /*8ab0*/  @!P1 BRA `(.L_x_181) ;  /* 0x0000000000289947 */ /* 0x004fea0003800000 */
[----:B------:R-:W-:Y:S02]  /*8ac0*/  ULDC UR6, c[0x0][0x634] ;  /* 0x00018d0000067ab9 */ /* 0x000fe40000000800 */
[----:B------:R-:W-:-:S05]  /*8ad0*/  IADD3 R5, P1, R2, UR6, RZ ;  /* 0x0000000602057c10 */ /* 0x000fca000ff3e0ff */
[----:B------:R-:W-:-:S04]  /*8ae0*/  IMAD.X R19, RZ, RZ, R3, P1 ;  /* 0x000000ffff137224 */ /* 0x000fc800008e0603 */
[----:B------:R-:W-:-:S04]  /*8af0*/  IMAD.WIDE.U32 R10, R19, UR4, RZ ;  /* 0x00000004130a7c25 */ /* 0x000fc8000f8e00ff */
[----:B------:R-:W-:-:S04]  /*8b00*/  IMAD.WIDE.U32 R10, P1, R5, UR5, R10 ;  /* 0x00000005050a7c25 */ /* 0x000fc8000f82000a */
[----:B------:R-:W-:-:S04]  /*8b10*/  IMAD.WIDE.U32 R4, R5, UR4, RZ ;  /* 0x0000000405047c25 */ /* 0x000fc8000f8e00ff */
[----:B------:R-:W-:Y:S01]  /*8b20*/  IMAD.MOV.U32 R4, RZ, RZ, R11 ;  /* 0x000000ffff047224 */ /* 0x000fe200078e000b */
[----:B------:R-:W-:Y:S01]  /*8b30*/  IADD3 RZ, P4, R5, R10, RZ ;  /* 0x0000000a05ff7210 */ /* 0x000fe20007f9e0ff */
[----:B------:R-:W-:-:S04]  /*8b40*/  IMAD.X R5, RZ, RZ, RZ, P1 ;  /* 0x000000ffff057224 */ /* 0x000fc800008e06ff */
[----:B------:R-:W-:-:S08]  /*8b50*/  IMAD.WIDE.U32.X R4, R19, UR5, R4, P4 ;  /* 0x0000000513047c25 */ /* 0x000fd0000a0e0404 */
.L_x_181:
[--C-:B------:R-:W-:Y:S01]  /*8b60*/  SHF.R.U64 R16, R4, UR7, R5.reuse ;  /* 0x0000000704107c19 */ /* 0x100fe20008001205 */
[----:B------:R-:W0:Y:S01]  /*8b70*/  F2I.U32.TRUNC.NTZ R20, R20 ;  /* 0x0000001400147305 */ /* 0x000e22000020f000 */
[----:B------:R-:W-:Y:S01]  /*8b80*/  SHF.R.U32.HI R4, RZ, UR7, R5 ;  /* 0x00000007ff047c19 */ /* 0x000fe20008011605 */
[----:B------:R-:W-:Y:S01]  /*8b90*/  ULDC.64 UR4, c[0x0][0x620] ;  /* 0x0001880000047ab9 */ /* 0x000fe20000000a00 */
[----:B------:R-:W-:Y:S01]  /*8ba0*/  IADD3 R11, P1, RZ, -R16, RZ ;  /* 0x80000010ff0b7210 */ /* 0x000fe20007f3e0ff */
[----:B------:R-:W-:Y:S01]  /*8bb0*/  ULDC.64 UR6, c[0x0][0x640] ;  /* 0x0001900000067ab9 */ /* 0x000fe20000000a00 */
[----:B------:R-:W2:Y:S03]  /*8bc0*/  LDC R21, c[0x0][0x148] ;  /* 0x00005200ff157b82 */ /* 0x000ea60000000800 */
[----:B------:R-:W-:Y:S01]  /*8bd0*/  IMAD.X R4, RZ, RZ, ~R4, P1 ;  /* 0x000000ffff047224 */ /* 0x000fe200008e0e04 */
[----:B------:R-:W-:-:S03]  /*8be0*/  ISETP.NE.U32.AND P1, PT, RZ, UR6, PT ;  /* 0x00000006ff007c0c */ /* 0x000fc6000bf25070 */
[----:B------:R-:W-:Y:S01]  /*8bf0*/  IMAD R10, R4, UR4, RZ ;  /* 0x00000004040a7c24 */ /* 0x000fe2000f8e02ff */
[----:B------:R-:W-:Y:S01]  /*8c00*/  ISETP.NE.AND.EX P1, PT, RZ, UR7, PT, P1 ;  /* 0x00000007ff007c0c */ /* 0x000fe2000bf25310 */
[----:B------:R-:W-:Y:S01]  /*8c10*/  IMAD.WIDE.U32 R4, R11, UR4, R2 ;  /* 0x000000040b047c25 */ /* 0x000fe2000f8e0002 */
[----:B------:R-:W-:-:S03]  /*8c20*/  ULDC UR4, c[0x0][0x618] ;  /* 0x0001860000047ab9 */ /* 0x000fc60000000800 */
[----:B------:R-:W-:Y:S01]  /*8c30*/  IMAD R11, R11, UR5, R10 ;  /* 0x000000050b0b7c24 */ /* 0x000fe2000f8e020a */
[----:B------:R-:W-:Y:S01]  /*8c40*/  ULDC UR5, c[0x0][0x154] ;  /* 0x0000550000057ab9 */ /* 0x000fe20000000800 */
[----:B0-----:R-:W-:Y:S02]  /*8c50*/  IMAD.MOV R10, RZ, RZ, -R20 ;  /* 0x000000ffff0a7224 */ /* 0x001fe400078e0a14 */
[----:B------:R-:W-:Y:S02]  /*8c60*/  IMAD.IADD R5, R5, 0x1, R11 ;  /* 0x0000000105057824 */ /* 0x000fe400078e020b */
[----:B-1----:R-:W-:Y:S01]  /*8c70*/  IMAD R17, R18, R10, R17 ;  /* 0x0000000a12117224 */ /* 0x002fe200078e0211 */
[----:B------:R-:W-:Y:S02]  /*8c80*/  I2FP.F32.U32 R10, R6 ;  /* 0x00000006000a7245 */ /* 0x000fe40000201000 */
[--C-:B------:R-:W-:Y:S02]  /*8c90*/  SHF.R.U64 R18, R4, UR4, R5.reuse ;  /* 0x0000000404127c19 */ /* 0x100fe40008001205 */
[----:B------:R-:W-:Y:S01]  /*8ca0*/  SHF.R.U32.HI R5, RZ, UR4, R5 ;  /* 0x00000004ff057c19 */ /* 0x000fe20008011605 */
[----:B------:R-:W-:Y:S01]  /*8cb0*/  FMUL R10, R10, UR5 ;  /* 0x000000050a0a7c20 */ /* 0x000fe20008400000 */
[----:B------:R-:W-:-:S02]  /*8cc0*/  ULDC UR4, c[0x0][0x608] ;  /* 0x0001820000047ab9 */ /* 0x000fc40000000800 */
[--C-:B------:R-:W-:Y:S01]  /*8cd0*/  SHF.R.U64 R20, R18, UR4, R5.reuse ;  /* 0x0000000412147c19 */ /* 0x100fe20008001205 */
[----:B------:R0:W1:Y:S01]  /*8ce0*/  F2I.U32.TRUNC.NTZ R22, R10 ;  /* 0x0000000a00167305 */ /* 0x000062000020f000 */
[----:B------:R-:W-:Y:S01]  /*8cf0*/  SHF.R.U32.HI R5, RZ, UR4, R5 ;  /* 0x00000004ff057c19 */ /* 0x000fe20008011605 */
[----:B------:R-:W-:-:S03]  /*8d00*/  ULDC UR4, c[0x0][0x658] ;  /* 0x0001960000047ab9 */ /* 0x000fc60000000800 */
[--C-:B------:R-:W-:Y:S02]  /*8d10*/  SHF.R.U64 R19, R20, UR4, R5.reuse ;  /* 0x0000000414137c19 */ /* 0x100fe40008001205 */
[----:B------:R-:W-:-:S03]  /*8d20*/  SHF.R.U32.HI R23, RZ, UR4, R5 ;  /* 0x00000004ff177c19 */ /* 0x000fc60008011605 */
[----:B------:R-:W-:Y:S02]  /*8d30*/  IMAD.MOV.U32 R4, RZ, RZ, R19 ;  /* 0x000000ffff047224 */ /* 0x000fe400078e0013 */
[----:B------:R-:W-:Y:S01]  /*8d40*/  IMAD.MOV.U32 R5, RZ, RZ, R23 ;  /* 0x000000ffff057224 */ /* 0x000fe200078e0017 */
[----:B0-----:R-:W-:Y:S06]  /*8d50*/  @!P1 BRA `(.L_x_182) ;  /* 0x0000000000289947 */ /* 0x001fec0003800000 */
        /* <DEDUP_REMOVED lines=10> */
.L_x_182:
[----:B------:R-:W-:Y:S01]  /*8e00*/  ULDC UR4, c[0x0][0x648] ;  /* 0x0001920000047ab9 */ /* 0x000fe20000000800 */
[----:B-1----:R-:W-:Y:S01]  /*8e10*/  IMAD.MOV R22, RZ, RZ, -R22 ;  /* 0x000000ffff167224 */ /* 0x002fe200078e0a16 */
[----:B------:R-:W-:Y:S01]  /*8e20*/  SHF.R.U64 R5, R4, UR4, R5 ;  /* 0x0000000404057c19 */ /* 0x000fe20008001205 */
[----:B------:R-:W-:Y:S01]  /*8e30*/  ULDC UR4, c[0x0][0x638] ;  /* 0x00018e0000047ab9 */ /* 0x000fe20000000800 */
[----:B------:R-:W-:Y:S01]  /*8e40*/  LOP3.LUT R4, R20, UR17, RZ, 0xc0, !PT ;  /* 0x0000001114047c12 */ /* 0x000fe2000f8ec0ff */
[----:B--2---:R-:W-:Y:S01]  /*8e50*/  @P2 IMAD R17, R21, R22, R6 ;  /* 0x0000001615112224 */ /* 0x004fe200078e0206 */
[----:B------:R-:W-:Y:S01]  /*8e60*/  LOP3.LUT R18, R18, UR16, RZ, 0xc0, !PT ;  /* 0x0000001012127c12 */ /* 0x000fe2000f8ec0ff */
[----:B------:R-:W-:Y:S01]  /*8e70*/  IMAD.MOV R6, RZ, RZ, -R5 ;  /* 0x000000ffff067224 */ /* 0x000fe200078e0a05 */
[----:B------:R-:W-:Y:S01]  /*8e80*/  ULDC UR5, c[0x0][0x610] ;  /* 0x0001840000057ab9 */ /* 0x000fe20000000800 */
[----:B------:R-:W-:Y:S02]  /*8e90*/  IMAD R4, R5, UR18, R4 ;  /* 0x0000001205047c24 */ /* 0x000fe4000f8e0204 */
[----:B------:R-:W-:Y:S01]  /*8ea0*/  IMAD R19, R6, UR4, R19 ;  /* 0x0000000406137c24 */ /* 0x000fe2000f8e0213 */
[----:B------:R-:W-:Y:S01]  /*8eb0*/  ULDC UR4, c[0x0][0x600] ;  /* 0x0001800000047ab9 */ /* 0x000fe20000000800 */
[----:B------:R-:W-:-:S02]  /*8ec0*/  IMAD R17, R4, UR5, R17 ;  /* 0x0000000504117c24 */ /* 0x000fc4000f8e0211 */
[----:B------:R-:W-:Y:S02]  /*8ed0*/  IMAD R6, R19, UR4, R18 ;  /* 0x0000000413067c24 */ /* 0x000fe4000f8e0212 */
[----:B------:R-:W-:Y:S02]  /*8ee0*/  IMAD.MOV.U32 R10, RZ, RZ, 0x1 ;  /* 0x00000001ff0a7424 */ /* 0x000fe400078e00ff */
[----:B------:R-:W-:Y:S01]  /*8ef0*/  IMAD.MOV.U32 R4, RZ, RZ, R16 ;  /* 0x000000ffff047224 */ /* 0x000fe200078e0010 */
[----:B------:R-:W-:Y:S02]  /*8f00*/  SEL R5, R6, R17, !P2 ;  /* 0x0000001106057207 */ /* 0x000fe40005000000 */
[----:B------:R-:W-:-:S07]  /*8f10*/  SEL R6, R17, R6, !P2 ;  /* 0x0000000611067207 */ /* 0x000fce0005000000 */
.L_x_180:
[----:B------:R-:W-:Y:S05]  /*8f20*/  BSYNC B1 ;  /* 0x0000000000017941 */ /* 0x000fea0003800000 */
.L_x_179:
[----:B------:R-:W-:-:S13]  /*8f30*/  LOP3.LUT P1, RZ, R10, 0xff, RZ, 0xc0, !PT ;  /* 0x000000ff0aff7812 */ /* 0x000fda000782c0ff */
[----:B------:R-:W-:Y:S05]  /*8f40*/  @P1 BRA `(.L_x_183) ;  /* 0xfffffff4003c1947 */ /* 0x000fea000383ffff */
[----:B------:R-:W-:Y:S05]  /*8f50*/  BSYNC B0 ;  /* 0x0000000000007941 */ /* 0x000fea0003800000 */
.L_x_171:
[----:B------:R-:W-:-:S03]  /*8f60*/  UMOV UR4, 0xffffffff ;  /* 0xffffffff00047882 */ /* 0x000fc60000000000 */
[----:B------:R-:W-:Y:S05]  /*8f70*/  BRA.DIV UR4, `(.L_x_184) ;  /* 0x0000001604f07947 */ /* 0x000fea000b800000 */
[----:B------:R-:W-:-:S13]  /*8f80*/  ELECT P0, URZ, PT ;  /* 0x00000000003f782f */ /* 0x000fda0003800000 */
.L_x_233:
[----:B------:R-:W-:Y:S04]  /*8f90*/  BSSY B0, `(.L_x_185) ;  /* 0x0000154000007945 */ /* 0x000fe80003800000 */
[----:B------:R-:W-:Y:S05]  /*8fa0*/  @!P0 BRA `(.L_x_186) ;  /* 0x0000001400488947 */ /* 0x000fea0003800000 */
[----:B------:R-:W-:-:S04]  /*8fb0*/  LOP3.LUT R7, R7, 0x2, RZ, 0xfc, !PT ;  /* 0x0000000207077812 */ /* 0x000fc800078efcff */
[----:B------:R-:W-:-:S13]  /*8fc0*/  ISETP.NE.AND P0, PT, R7, 0x3, PT ;  /* 0x000000030700780c */ /* 0x000fda0003f05270 */
[----:B------:R-:W-:Y:S05]  /*8fd0*/  @!P0 BRA `(.L_x_187) ;  /* 0x0000000000048947 */ /* 0x000fea0003800000 */
[----:B------:R-:W-:Y:S01]  /*8fe0*/  BPT.TRAP 0x1 ;  /* 0x000000040000795c */ /* 0x000fe20000300000 */
.L_x_187:
[----:B------:R-:W0:Y:S01]  /*8ff0*/  S2R R3, SR_CgaCtaId ;  /* 0x0000000000037919 */ /* 0x000e220000008800 */
[----:B------:R-:W-:Y:S02]  /*9000*/  MOV R0, 0x400 ;  /* 0x0000040000007802 */ /* 0x000fe40000000f00 */
[----:B------:R-:W-:Y:S02]  /*9010*/  SHF.L.U32 R2, R12, 0x1f, RZ ;  /* 0x0000001f0c027819 */ /* 0x000fe400000006ff */
[----:B0-----:R-:W-:-:S05]  /*9020*/  LEA R0, R3, R0, 0x18 ;  /* 0x0000000003007211 */ /* 0x001fca00078ec0ff */
[----:B------:R-:W-:-:S04]  /*9030*/  VIADD R0, R0, 0x128 ;  /* 0x0000012800007836 */ /* 0x000fc80000000000 */
[C---:B------:R-:W-:Y:S02]  /*9040*/  IMAD R5, R15.reuse, 0x8, R0 ;  /* 0x000000080f057824 */ /* 0x040fe400078e0200 */
[----:B------:R-:W-:Y:S02]  /*9050*/  VIADD R15, R15, 0x1 ;  /* 0x000000010f0f7836 */ /* 0x000fe40000000000 */
[----:B------:R-:W0:Y:S03]  /*9060*/  SYNCS.PHASECHK.TRANS64.TRYWAIT P0, [R5+URZ], R2 ;  /* 0x00000002050075a7 */ /* 0x000e26000800017f */
[----:B------:R-:W-:-:S04]  /*9070*/  ISETP.NE.AND P1, PT, R15, 0x25, PT ;  /* 0x000000250f00780c */ /* 0x000fc80003f25270 */
[----:B------:R-:W-:Y:S02]  /*9080*/  SEL R3, RZ, 0x1, P1 ;  /* 0x00000001ff037807 */ /* 0x000fe40000800000 */
[----:B------:R-:W-:Y:S02]  /*9090*/  SEL R15, R15, RZ, P1 ;  /* 0x000000ff0f0f7207 */ /* 0x000fe40000800000 */
[----:B------:R-:W-:-:S03]  /*90a0*/  LOP3.LUT R12, R12, R3, RZ, 0x3c, !PT ;  /* 0x000000030c0c7212 */ /* 0x000fc600078e3cff */
[----:B------:R-:W-:Y:S01]  /*90b0*/  IMAD R7, R15, 0x8, R0 ;  /* 0x000000080f077824 */ /* 0x000fe200078e0200 */
[----:B------:R-:W-:Y:S01]  /*90c0*/  SHF.L.U32 R4, R12, 0x1f, RZ ;  /* 0x0000001f0c047819 */ /* 0x000fe200000006ff */
[----:B0-----:R-:W-:Y:S06]  /*90d0*/  @!P0 BRA `(.L_x_188) ;  /* 0x0000001400bc8947 */ /* 0x001fec0003800000 */
.L_x_234:
[----:B------:R-:W1:Y:S01]  /*90e0*/  SYNCS.PHASECHK.TRANS64.TRYWAIT P0, [R7+URZ], R4 ;  /* 0x00000004070075a7 */ /* 0x000e62000800017f */
[----:B0-----:R-:W-:-:S05]  /*90f0*/  VIADD R2, R15, 0x1 ;  /* 0x000000010f027836 */ /* 0x001fca0000000000 */
[----:B------:R-:W-:-:S04]  /*9100*/  ISETP.NE.AND P1, PT, R2, 0x25, PT ;  /* 0x000000250200780c */ /* 0x000fc80003f25270 */
[----:B------:R-:W-:Y:S02]  /*9110*/  SEL R3, RZ, 0x1, P1 ;  /* 0x00000001ff037807 */ /* 0x000fe40000800000 */
[----:B------:R-:W-:Y:S02]  /*9120*/  SEL R9, R2, RZ, P1 ;  /* 0x000000ff02097207 */ /* 0x000fe40000800000 */
[----:B------:R-:W-:-:S03]  /*9130*/  LOP3.LUT R12, R12, R3, RZ, 0x3c, !PT ;  /* 0x000000030c0c7212 */ /* 0x000fc600078e3cff */
[----:B------:R-:W-:Y:S01]  /*9140*/  IMAD R6, R9, 0x8, R0 ;  /* 0x0000000809067824 */ /* 0x000fe200078e0200 */
[----:B------:R-:W-:Y:S01]  /*9150*/  SHF.L.U32 R5, R12, 0x1f, RZ ;  /* 0x0000001f0c057819 */ /* 0x000fe200000006ff */
[----:B-1----:R-:W-:Y:S06]  /*9160*/  @!P0 BRA `(.L_x_189) ;  /* 0x0000001400ac8947 */ /* 0x002fec0003800000 */
.L_x_235:
[----:B------:R-:W1:Y:S01]  /*9170*/  SYNCS.PHASECHK.TRANS64.TRYWAIT P0, [R6+URZ], R5 ;  /* 0x00000005060075a7 */ /* 0x000e62000800017f */
[----:B------:R-:W-:-:S05]  /*9180*/  VIADD R2, R9, 0x1 ;  /* 0x0000000109027836 */ /* 0x000fca0000000000 */
[----:B------:R-:W-:-:S04]  /*9190*/  ISETP.NE.AND P1, PT, R2, 0x25, PT ;  /* 0x000000250200780c */ /* 0x000fc80003f25270 */
[----:B------:R-:W-:Y:S02]  /*91a0*/  SEL R3, RZ, 0x1, P1 ;  /* 0x00000001ff037807 */ /* 0x000fe40000800000 */
[----:B0-----:R-:W-:Y:S02]  /*91b0*/  SEL R7, R2, RZ, P1 ;  /* 0x000000ff02077207 */ /* 0x001fe40000800000 */
[----:B------:R-:W-:-:S03]  /*91c0*/  LOP3.LUT R12, R12, R3, RZ, 0x3c, !PT ;  /* 0x000000030c0c7212 */ /* 0x000fc600078e3cff */
[----:B------:R-:W-:Y:S01]  /*91d0*/  IMAD R9, R7, 0x8, R0 ;  /* 0x0000000807097824 */ /* 0x000fe200078e0200 */
[----:B------:R-:W-:Y:S01]  /*91e0*/  SHF.L.U32 R4, R12, 0x1f, RZ ;  /* 0x0000001f0c047819 */ /* 0x000fe200000006ff */
[----:B-1----:R-:W-:Y:S06]  /*91f0*/  @!P0 BRA `(.L_x_190) ;  /* 0x00000014009c8947 */ /* 0x002fec0003800000 */
.L_x_236:
[----:B------:R-:W1:Y:S01]  /*9200*/  SYNCS.PHASECHK.TRANS64.TRYWAIT P0, [R9+URZ], R4 ;  /* 0x00000004090075a7 */ /* 0x000e62000800017f */
[----:B------:R-:W-:-:S05]  /*9210*/  VIADD R2, R7, 0x1 ;  /* 0x0000000107027836 */ /* 0x000fca0000000000 */
[----:B------:R-:W-:-:S04]  /*9220*/  ISETP.NE.AND P1, PT, R2, 0x25, PT ;  /* 0x000000250200780c */ /* 0x000fc80003f25270 */
[----:B------:R-:W-:Y:S02]  /*9230*/  SEL R3, RZ, 0x1, P1 ;  /* 0x00000001ff037807 */ /* 0x000fe40000800000 */
[----:B------:R-:W-:Y:S02]  /*9240*/  SEL R7, R2, RZ, P1 ;  /* 0x000000ff02077207 */ /* 0x000fe40000800000 */
[----:B------:R-:W-:-:S03]  /*9250*/  LOP3.LUT R12, R12, R3, RZ, 0x3c, !PT ;  /* 0x000000030c0c7212 */ /* 0x000fc600078e3cff */
[----:B0-----:R-:W-:Y:S01]  /*9260*/  IMAD R6, R7, 0x8, R0 ;  /* 0x0000000807067824 */ /* 0x001fe200078e0200 */
[----:B------:R-:W-:Y:S01]  /*9270*/  SHF.L.U32 R5, R12, 0x1f, RZ ;  /* 0x0000001f0c057819 */ /* 0x000fe200000006ff */
[----:B-1----:R-:W-:Y:S06]  /*9280*/  @!P0 BRA `(.L_x_191) ;  /* 0x00000014008c8947 */ /* 0x002fec0003800000 */
.L_x_237:
        /* <DEDUP_REMOVED lines=9> */
.L_x_238:
        /* <DEDUP_REMOVED lines=9> */
.L_x_239:
        /* <DEDUP_REMOVED lines=9> */
.L_x_240:
        /* <DEDUP_REMOVED lines=9> */
.L_x_241:
        /* <DEDUP_REMOVED lines=9> */
.L_x_242:
        /* <DEDUP_REMOVED lines=9> */
.L_x_243:
        /* <DEDUP_REMOVED lines=9> */
.L_x_244:
        /* <DEDUP_REMOVED lines=9> */
.L_x_245:
        /* <DEDUP_REMOVED lines=9> */
.L_x_246:
        /* <DEDUP_REMOVED lines=9> */
.L_x_247:
        /* <DEDUP_REMOVED lines=9> */
.L_x_248:
        /* <DEDUP_REMOVED lines=9> */
.L_x_249:
        /* <DEDUP_REMOVED lines=9> */
.L_x_250:
        /* <DEDUP_REMOVED lines=9> */
.L_x_251:
        /* <DEDUP_REMOVED lines=9> */
.L_x_252:
        /* <DEDUP_REMOVED lines=9> */
.L_x_253:
        /* <DEDUP_REMOVED lines=9> */
.L_x_254:
        /* <DEDUP_REMOVED lines=9> */
.L_x_255:
        /* <DEDUP_REMOVED lines=9> */
.L_x_256:
        /* <DEDUP_REMOVED lines=9> */
.L_x_257:
        /* <DEDUP_REMOVED lines=9> */
.L_x_258:
        /* <DEDUP_REMOVED lines=9> */
.L_x_259:
        /* <DEDUP_REMOVED lines=9> */
.L_x_260:
        /* <DEDUP_REMOVED lines=9> */
.L_x_261:
        /* <DEDUP_REMOVED lines=9> */
.L_x_262:
        /* <DEDUP_REMOVED lines=9> */
.L_x_263:
        /* <DEDUP_REMOVED lines=9> */
.L_x_264:
        /* <DEDUP_REMOVED lines=9> */
.L_x_265:
        /* <DEDUP_REMOVED lines=9> */
.L_x_266:
[----:B------:R-:W1:Y:S01]  /*a2e0*/  SYNCS.PHASECHK.TRANS64.TRYWAIT P0, [R9+URZ], R4 ;  /* 0x00000004090075a7 */ /* 0x000e62000800017f */
[----:B------:R-:W-:-:S05]  /*a2f0*/  VIADD R2, R7, 0x1 ;  /* 0x0000000107027836 */ /* 0x000fca0000000000 */
[----:B------:R-:W-:-:S04]  /*a300*/  ISETP.NE.AND P1, PT, R2, 0x25, PT ;  /* 0x000000250200780c */ /* 0x000fc80003f25270 */
[----:B------:R-:W-:Y:S02]  /*a310*/  SEL R3, RZ, 0x1, P1 ;  /* 0x00000001ff037807 */ /* 0x000fe40000800000 */
[----:B------:R-:W-:Y:S02]  /*a320*/  SEL R7, R2, RZ, P1 ;  /* 0x000000ff02077207 */ /* 0x000fe40000800000 */
[----:B------:R-:W-:-:S03]  /*a330*/  LOP3.LUT R12, R12, R3, RZ, 0x3c, !PT ;  /* 0x000000030c0c7212 */ /* 0x000fc600078e3cff */
[----:B------:R-:W-:Y:S01]  /*a340*/  IMAD R8, R7, 0x8, R0 ;  /* 0x0000000807087824 */ /* 0x000fe200078e0200 */
[----:B0-----:R-:W-:Y:S01]  /*a350*/  SHF.L.U32 R5, R12, 0x1f, RZ ;  /* 0x0000001f0c057819 */ /* 0x001fe200000006ff */
[----:B-1----:R-:W-:Y:S06]  /*a360*/  @!P0 BRA `(.L_x_221) ;  /* 0x0000000c00ac8947 */ /* 0x002fec0003800000 */
.L_x_267:
[----:B------:R-:W1:Y:S01]  /*a370*/  SYNCS.PHASECHK.TRANS64.TRYWAIT P0, [R8+URZ], R5 ;  /* 0x00000005080075a7 */ /* 0x000e62000800017f */
[----:B------:R-:W-:-:S05]  /*a380*/  VIADD R2, R7, 0x1 ;  /* 0x0000000107027836 */ /* 0x000fca0000000000 */
[----:B------:R-:W-:-:S04]  /*a390*/  ISETP.NE.AND P1, PT, R2, 0x25, PT ;  /* 0x000000250200780c */ /* 0x000fc80003f25270 */
[----:B------:R-:W-:Y:S02]  /*a3a0*/  SEL R3, RZ, 0x1, P1 ;  /* 0x00000001ff037807 */ /* 0x000fe40000800000 */
[----:B------:R-:W-:Y:S02]  /*a3b0*/  SEL R7, R2, RZ, P1 ;  /* 0x000000ff02077207 */ /* 0x000fe40000800000 */
[----:B0-----:R-:W-:-:S03]  /*a3c0*/  LOP3.LUT R9, R12, R3, RZ, 0x3c, !PT ;  /* 0x000000030c097212 */ /* 0x001fc600078e3cff */
[----:B------:R-:W-:Y:S01]  /*a3d0*/  IMAD R11, R7, 0x8, R0 ;  /* 0x00000008070b7824 */ /* 0x000fe200078e0200 */
[----:B------:R-:W-:Y:S01]  /*a3e0*/  SHF.L.U32 R6, R9, 0x1f, RZ ;  /* 0x0000001f09067819 */ /* 0x000fe200000006ff */
[----:B-1----:R-:W-:Y:S06]  /*a3f0*/  @!P0 BRA `(.L_x_222) ;  /* 0x0000000c009c8947 */ /* 0x002fec0003800000 */
.L_x_268:
[----:B------:R-:W1:Y:S01]  /*a400*/  SYNCS.PHASECHK.TRANS64.TRYWAIT P0, [R11+URZ], R6 ;  /* 0x000000060b0075a7 */ /* 0x000e62000800017f */
[----:B------:R-:W-:-:S05]  /*a410*/  VIADD R2, R7, 0x1 ;  /* 0x0000000107027836 */ /* 0x000fca0000000000 */
[----:B------:R-:W-:-:S04]  /*a420*/  ISETP.NE.AND P1, PT, R2, 0x25, PT ;  /* 0x000000250200780c */ /* 0x000fc80003f25270 */
[----:B------:R-:W-:Y:S02]  /*a430*/  SEL R4, RZ, 0x1, P1 ;  /* 0x00000001ff047807 */ /* 0x000fe40000800000 */
[----:B------:R-:W-:Y:S02]  /*a440*/  SEL R3, R2, RZ, P1 ;  /* 0x000000ff02037207 */ /* 0x000fe40000800000 */
[----:B------:R-:W-:Y:S01]  /*a450*/  LOP3.LUT R4, R9, R4, RZ, 0x3c, !PT ;  /* 0x0000000409047212 */ /* 0x000fe200078e3cff */
[----:B-1----:R-:W-:Y:S06]  /*a460*/  @!P0 BRA `(.L_x_223) ;  /* 0x0000000c00948947 */ /* 0x002fec0003800000 */
.L_x_269:
[----:B------:R-:W-:Y:S01]  /*a470*/  IMAD R3, R3, 0x8, R0 ;  /* 0x0000000803037824 */ /* 0x000fe200078e0200 */
[----:B------:R-:W-:-:S07]  /*a480*/  SHF.L.U32 R0, R4, 0x1f, RZ ;  /* 0x0000001f04007819 */ /* 0x000fce00000006ff */
.L_x_224:
[----:B--2---:R2:W3:Y:S02]  /*a490*/  SYNCS.PHASECHK.TRANS64.TRYWAIT P0, [R3+URZ], R0 ;  /* 0x00000000030075a7 */ /* 0x0044e4000800017f */
[----:B---3--:R-:W-:Y:S05]  /*a4a0*/  @!P0 NANOSLEEP.SYNCS 0x989680 ;  /* 0x009896800000895d */ /* 0x008fea0003900000 */
[----:B------:R-:W3:Y:S02]  /*a4b0*/  @!P0 SYNCS.PHASECHK.TRANS64 P0, [R3+URZ], R0 ;  /* 0x00000000030085a7 */ /* 0x000ee4000800007f */
[----:B---3--:R-:W-:Y:S05]  /*a4c0*/  @!P0 BRA `(.L_x_224) ;  /* 0xfffffffc00f08947 */ /* 0x008fea000383ffff */
.L_x_186:
[----:B------:R-:W-:Y:S05]  /*a4d0*/  BSYNC B0 ;  /* 0x0000000000007941 */ /* 0x000fea0003800000 */
.L_x_185:
[----:B------:R-:W-:Y:S05]  /*a4e0*/  EXIT ;  /* 0x000000000000794d */ /* 0x000fea0003800000 */
.L_x_16:
[----:B0-----:R-:W-:-:S04]  /*a4f0*/  IMAD.U32 R17, RZ, RZ, UR15 ;  /* 0x0000000fff117e24 */ /* 0x001fc8000f8e00ff */
[----:B------:R0:W1:Y:S03]  /*a500*/  SYNCS.PHASECHK.TRANS64.TRYWAIT P0, [R17+URZ+-0x8], R16 ;  /* 0xfffff810110075a7 */ /* 0x000066000800017f */
[----:B-1----:R-:W-:Y:S05]  /*a510*/  @!P0 NANOSLEEP.SYNCS 0x989680 ;  /* 0x009896800000895d */ /* 0x002fea0003900000 */
[----:B------:R-:W1:Y:S02]  /*a520*/  @!P0 SYNCS.PHASECHK.TRANS64 P0, [R17+URZ+-0x8], R16 ;  /* 0xfffff810110085a7 */ /* 0x000e64000800007f */
[----:B-1----:R-:W-:Y:S05]  /*a530*/  @!P0 BRA `(.L_x_16) ;  /* 0xfffffffc00ec8947 */ /* 0x002fea000383ffff */
[----:B------:R-:W-:Y:S05]  /*a540*/  BRA `(.L_x_225) ;  /* 0xffffff7000dc7947 */ /* 0x000fea000383ffff */
.L_x_21:
[----:B-1----:R-:W-:-:S04]  /*a550*/  IMAD.U32 R17, RZ, RZ, UR6 ;  /* 0x00000006ff117e24 */ /* 0x002fc8000f8e00ff */
[----:B------:R1:W2:Y:S03]  /*a560*/  SYNCS.PHASECHK.TRANS64.TRYWAIT P0, [R17+URZ], R16 ;  /* 0x00000010110075a7 */ /* 0x0002a6000800017f */
[----:B--2---:R-:W-:Y:S05]  /*a570*/  @!P0 NANOSLEEP.SYNCS 0x989680 ;  /* 0x009896800000895d */ /* 0x004fea0003900000 */
[----:B------:R-:W2:Y:S02]  /*a580*/  @!P0 SYNCS.PHASECHK.TRANS64 P0, [R17+URZ], R16 ;  /* 0x00000010110085a7 */ /* 0x000ea4000800007f */
[----:B--2---:R-:W-:Y:S05]  /*a590*/  @!P0 BRA `(.L_x_21) ;  /* 0xfffffffc00ec8947 */ /* 0x004fea000383ffff */
[----:B------:R-:W-:Y:S05]  /*a5a0*/  BRA `(.L_x_20) ;  /* 0xffffff7800087947 */ /* 0x000fea000383ffff */
.L_x_27:
[----:B-1----:R-:W-:-:S04]  /*a5b0*/  IMAD.U32 R18, RZ, RZ, UR9 ;  /* 0x00000009ff127e24 */ /* 0x002fc8000f8e00ff */
[----:B------:R1:W2:Y:S03]  /*a5c0*/  SYNCS.PHASECHK.TRANS64.TRYWAIT P0, [R18+URZ], R17 ;  /* 0x00000011120075a7 */ /* 0x0002a6000800017f */
[----:B--2---:R-:W-:Y:S05]  /*a5d0*/  @!P0 NANOSLEEP.SYNCS 0x989680 ;  /* 0x009896800000895d */ /* 0x004fea0003900000 */
[----:B------:R-:W2:Y:S02]  /*a5e0*/  @!P0 SYNCS.PHASECHK.TRANS64 P0, [R18+URZ], R17 ;  /* 0x00000011120085a7 */ /* 0x000ea4000800007f */
[----:B--2---:R-:W-:Y:S05]  /*a5f0*/  @!P0 BRA `(.L_x_27) ;  /* 0xfffffffc00ec8947 */ /* 0x004fea000383ffff */
[----:B------:R-:W-:Y:S05]  /*a600*/  BRA `(.L_x_26) ;  /* 0xffffff80002c7947 */ /* 0x000fea000383ffff */
.L_x_35:
[----:B0-----:R-:W-:-:S04]  /*a610*/  IMAD.U32 R17, RZ, RZ, UR15 ;  /* 0x0000000fff117e24 */ /* 0x001fc8000f8e00ff */
[----:B------:R0:W1:Y:S03]  /*a620*/  SYNCS.PHASECHK.TRANS64.TRYWAIT P0, [R17+URZ+0x8], R16 ;  /* 0x00000810110075a7 */ /* 0x000066000800017f */
[----:B-1----:R-:W-:Y:S05]  /*a630*/  @!P0 NANOSLEEP.SYNCS 0x989680 ;  /* 0x009896800000895d */ /* 0x002fea0003900000 */
[----:B------:R-:W1:Y:S02]  /*a640*/  @!P0 SYNCS.PHASECHK.TRANS64 P0, [R17+URZ+0x8], R16 ;  /* 0x00000810110085a7 */ /* 0x000e64000800007f */
[----:B-1----:R-:W-:Y:S05]  /*a650*/  @!P0 BRA `(.L_x_35) ;  /* 0xfffffffc00ec8947 */ /* 0x002fea000383ffff */
[----:B------:R-:W-:Y:S05]  /*a660*/  BRA `(.L_x_226) ;  /* 0xffffff8c00807947 */ /* 0x000fea000383ffff */
.L_x_172:
[----:B------:R-:W-:Y:S01]  /*a670*/  BSSY B1, `(.L_x_227) ;  /* 0x0000006000017945 */ /* 0x000fe20003800000 */
[----:B------:R-:W-:-:S07]  /*a680*/  IMAD.MOV.U32 R10, RZ, RZ, -0x1 ;  /* 0xffffffffff0a7424 */ /* 0x000fce00078e00ff */
[----:B------:R-:W-:Y:S05]  /*a690*/  WARPSYNC.COLLECTIVE R10, `(.L_x_228) ;  /* 0x000000000a0c7348 */ /* 0x000fea0003c00000 */
[----:B------:R-:W-:Y:S02]  /*a6a0*/  ELECT P1, UR62, PT ;  /* 0x00000000003e782f */ /* 0x000fe40003820000 */
[----:B------:R-:W-:Y:S01]  /*a6b0*/  MOV R10, UR62 ;  /* 0x0000003e000a7c02 */ /* 0x000fe20008000f00 */
[----:B------:R-:W-:Y:S10]  /*a6c0*/  ENDCOLLECTIVE ;  /* 0x000000000000791b */ /* 0x000ff40003800000 */
.L_x_228:
[----:B------:R-:W-:Y:S05]  /*a6d0*/  BSYNC B1 ;  /* 0x0000000000017941 */ /* 0x000fea0003800000 */
.L_x_227:
[----:B------:R-:W-:Y:S05]  /*a6e0*/  BRA `(.L_x_229) ;  /* 0xffffffdc00607947 */ /* 0x000fea000383ffff */
.L_x_175:
[----:B-1----:R1:W2:Y:S02]  /*a6f0*/  SYNCS.PHASECHK.TRANS64.TRYWAIT P1, [R19+URZ+0x128], R10 ;  /* 0x0001280a130075a7 */ /* 0x0022a4000802017f */
[----:B--2---:R-:W-:Y:S05]  /*a700*/  @!P1 NANOSLEEP.SYNCS 0x989680 ;  /* 0x009896800000995d */ /* 0x004fea0003900000 */
[----:B------:R-:W2:Y:S02]  /*a710*/  @!P1 SYNCS.PHASECHK.TRANS64 P1, [R19+URZ+0x128], R10 ;  /* 0x0001280a130095a7 */ /* 0x000ea4000802007f */
[----:B--2---:R-:W-:Y:S05]  /*a720*/  @!P1 BRA `(.L_x_175) ;  /* 0xfffffffc00f09947 */ /* 0x004fea000383ffff */
[----:B------:R-:W-:Y:S05]  /*a730*/  BRA `(.L_x_230) ;  /* 0xffffffdc00947947 */ /* 0x000fea000383ffff */
.L_x_184:
[----:B------:R-:W-:Y:S01]  /*a740*/  BSSY B0, `(.L_x_231) ;  /* 0x0000006000007945 */ /* 0x000fe20003800000 */
[----:B------:R-:W-:-:S07]  /*a750*/  IMAD.MOV.U32 R10, RZ, RZ, -0x1 ;  /* 0xffffffffff0a7424 */ /* 0x000fce00078e00ff */
[----:B------:R-:W-:Y:S05]  /*a760*/  WARPSYNC.COLLECTIVE R10, `(.L_x_232) ;  /* 0x000000000a0c7348 */ /* 0x000fea0003c00000 */
[----:B------:R-:W-:Y:S02]  /*a770*/  ELECT P1, UR62, PT ;  /* 0x00000000003e782f */ /* 0x000fe40003820000 */
[----:B------:R-:W-:Y:S01]  /*a780*/  MOV R10, UR62 ;  /* 0x0000003e000a7c02 */ /* 0x000fe20008000f00 */
[----:B------:R-:W-:Y:S10]  /*a790*/  ENDCOLLECTIVE ;  /* 0x000000000000791b */ /* 0x000ff40003800000 */
.L_x_232:
[----:B------:R-:W-:Y:S05]  /*a7a0*/  BSYNC B0 ;  /* 0x0000000000007941 */ /* 0x000fea0003800000 */
.L_x_231:
[----:B------:R-:W-:Y:S01]  /*a7b0*/  PLOP3.LUT P0, PT, P1, PT, PT, 0x80, 0x0 ;  /* 0x000000000000781c */ /* 0x000fe20000f0f070 */
[----:B------:R-:W-:-:S12]  /*a7c0*/  BRA `(.L_x_233) ;  /* 0xffffffe400f07947 */ /* 0x000fd8000383ffff */
.L_x_188:
[----:B0-----:R0:W1:Y:S02]  /*a7d0*/  SYNCS.PHASECHK.TRANS64.TRYWAIT P0, [R5+URZ], R2 ;  /* 0x00000002050075a7 */ /* 0x001064000800017f */
[----:B-1----:R-:W-:Y:S05]  /*a7e0*/  @!P0 NANOSLEEP.SYNCS 0x989680 ;  /* 0x009896800000895d */ /* 0x002fea0003900000 */
[----:B------:R-:W1:Y:S02]  /*a7f0*/  @!P0 SYNCS.PHASECHK.TRANS64 P0, [R5+URZ], R2 ;  /* 0x00000002050085a7 */ /* 0x000e64000800007f */
[----:B-1----:R-:W-:Y:S05]  /*a800*/  @!P0 BRA `(.L_x_188) ;  /* 0xfffffffc00f08947 */ /* 0x002fea000383ffff */
[----:B------:R-:W-:Y:S05]  /*a810*/  BRA `(.L_x_234) ;  /* 0xffffffe800307947 */ /* 0x000fea000383ffff */
.L_x_189:
[----:B0-----:R0:W1:Y:S02]  /*a820*/  SYNCS.PHASECHK.TRANS64.TRYWAIT P0, [R7+URZ], R4 ;  /* 0x00000004070075a7 */ /* 0x001064000800017f */
[----:B-1----:R-:W-:Y:S05]  /*a830*/  @!P0 NANOSLEEP.SYNCS 0x989680 ;  /* 0x009896800000895d */ /* 0x002fea0003900000 */
[----:B------:R-:W1:Y:S02]  /*a840*/  @!P0 SYNCS.PHASECHK.TRANS64 P0, [R7+URZ], R4 ;  /* 0x00000004070085a7 */ /* 0x000e64000800007f */
[----:B-1----:R-:W-:Y:S05]  /*a850*/  @!P0 BRA `(.L_x_189) ;  /* 0xfffffffc00f08947 */ /* 0x002fea000383ffff */
[----:B------:R-:W-:Y:S05]  /*a860*/  BRA `(.L_x_235) ;  /* 0xffffffe800407947 */ /* 0x000fea000383ffff */
.L_x_190:
[----:B0-----:R0:W1:Y:S02]  /*a870*/  SYNCS.PHASECHK.TRANS64.TRYWAIT P0, [R6+URZ], R5 ;  /* 0x00000005060075a7 */ /* 0x001064000800017f */
[----:B-1----:R-:W-:Y:S05]  /*a880*/  @!P0 NANOSLEEP.SYNCS 0x989680 ;  /* 0x009896800000895d */ /* 0x002fea0003900000 */
[----:B------:R-:W1:Y:S02]  /*a890*/  @!P0 SYNCS.PHASECHK.TRANS64 P0, [R6+URZ], R5 ;  /* 0x00000005060085a7 */ /* 0x000e64000800007f */
[----:B-1----:R-:W-:Y:S05]  /*a8a0*/  @!P0 BRA `(.L_x_190) ;  /* 0xfffffffc00f08947 */ /* 0x002fea000383ffff */
[----:B------:R-:W-:Y:S05]  /*a8b0*/  BRA `(.L_x_236) ;  /* 0xffffffe800507947 */ /* 0x000fea000383ffff */
.L_x_191:
[----:B0-----:R0:W1:Y:S02]  /*a8c0*/  SYNCS.PHASECHK.TRANS64.TRYWAIT P0, [R9+URZ], R4 ;  /* 0x00000004090075a7 */ /* 0x001064000800017f */
[----:B-1----:R-:W-:Y:S05]  /*a8d0*/  @!P0 NANOSLEEP.SYNCS 0x989680 ;  /* 0x009896800000895d */ /* 0x002fea0003900000 */
[----:B------:R-:W1:Y:S02]  /*a8e0*/  @!P0 SYNCS.PHASECHK.TRANS64 P0, [R9+URZ], R4 ;  /* 0x00000004090085a7 */ /* 0x000e64000800007f */
[----:B-1----:R-:W-:Y:S05]  /*a8f0*/  @!P0 BRA `(.L_x_191) ;  /* 0xfffffffc00f08947 */ /* 0x002fea000383ffff */
[----:B------:R-:W-:Y:S05]  /*a900*/  BRA `(.L_x_237) ;  /* 0xffffffe800607947 */ /* 0x000fea000383ffff */
.L_x_192:
[----:B0-----:R0:W1:Y:S02]  /*a910*/  SYNCS.PHASECHK.TRANS64.TRYWAIT P0, [R6+URZ], R5 ;  /* 0x00000005060075a7 */ /* 0x001064000800017f */
[----:B-1----:R-:W-:Y:S05]  /*a920*/  @!P0 NANOSLEEP.SYNCS 0x989680 ;  /* 0x009896800000895d */ /* 0x002fea0003900000 */
[----:B------:R-:W1:Y:S02]  /*a930*/  @!P0 SYNCS.PHASECHK.TRANS64 P0, [R6+URZ], R5 ;  /* 0x00000005060085a7 */ /* 0x000e64000800007f */
[----:B-1----:R-:W-:Y:S05]  /*a940*/  @!P0 BRA `(.L_x_192) ;  /* 0xfffffffc00f08947 */ /* 0x002fea000383ffff */
[----:B------:R-:W-:Y:S05]  /*a950*/  BRA `(.L_x_238) ;  /* 0xffffffe800707947 */ /* 0x000fea000383ffff */
.L_x_193:
[----:B0-----:R0:W1:Y:S02]  /*a960*/  SYNCS.PHASECHK.TRANS64.TRYWAIT P0, [R9+URZ], R4 ;  /* 0x00000004090075a7 */ /* 0x001064000800017f */
[----:B-1----:R-:W-:Y:S05]  /*a970*/  @!P0 NANOSLEEP.SYNCS 0x989680 ;  /* 0x009896800000895d */ /* 0x002fea0003900000 */
[----:B------:R-:W1:Y:S02]  /*a980*/  @!P0 SYNCS.PHASECHK.TRANS64 P0, [R9+URZ], R4 ;  /* 0x00000004090085a7 */ /* 0x000e64000800007f */
[----:B-1----:R-:W-:Y:S05]  /*a990*/  @!P0 BRA `(.L_x_193) ;  /* 0xfffffffc00f08947 */ /* 0x002fea000383ffff */
[----:B------:R-:W-:Y:S05]  /*a9a0*/  BRA `(.L_x_239) ;  /* 0xffffffe800807947 */ /* 0x000fea000383ffff */
.L_x_194:
[----:B0-----:R0:W1:Y:S02]  /*a9b0*/  SYNCS.PHASECHK.TRANS64.TRYWAIT P0, [R6+URZ], R5 ;  /* 0x00000005060075a7 */ /* 0x001064000800017f */
[----:B-1----:R-:W-:Y:S05]  /*a9c0*/  @!P0 NANOSLEEP.SYNCS 0x989680 ;  /* 0x009896800000895d */ /* 0x002fea0003900000 */
[----:B------:R-:W1:Y:S02]  /*a9d0*/  @!P0 SYNCS.PHASECHK.TRANS64 P0, [R6+URZ], R5 ;  /* 0x00000005060085a7 */ /* 0x000e64000800007f */
[----:B-1----:R-:W-:Y:S05]  /*a9e0*/  @!P0 BRA `(.L_x_194) ;  /* 0xfffffffc00f08947 */ /* 0x002fea000383ffff */
[----:B------:R-:W-:Y:S05]  /*a9f0*/  BRA `(.L_x_240) ;  /* 0xffffffe800907947 */ /* 0x000fea000383ffff */
.L_x_195:
[----:B0-----:R0:W1:Y:S02]  /*aa00*/  SYNCS.PHASECHK.TRANS64.TRYWAIT P0, [R9+URZ], R4 ;  /* 0x00000004090075a7 */ /* 0x001064000800017f */
[----:B-1----:R-:W-:Y:S05]  /*aa10*/  @!P0 NANOSLEEP.SYNCS 0x989680 ;  /* 0x009896800000895d */ /* 0x002fea0003900000 */
[----:B------:R-:W1:Y:S02]  /*aa20*/  @!P0 SYNCS.PHASECHK.TRANS64 P0, [R9+URZ], R4 ;  /* 0x00000004090085a7 */ /* 0x000e64000800007f */
[----:B-1----:R-:W-:Y:S05]  /*aa30*/  @!P0 BRA `(.L_x_195) ;  /* 0xfffffffc00f08947 */ /* 0x002fea000383ffff */
[----:B------:R-:W-:Y:S05]  /*aa40*/  BRA `(.L_x_241) ;  /* 0xffffffe800a07947 */ /* 0x000fea000383ffff */
.L_x_196:
[----:B0-----:R0:W1:Y:S02]  /*aa50*/  SYNCS.PHASECHK.TRANS64.TRYWAIT P0, [R6+URZ], R5 ;  /* 0x00000005060075a7 */ /* 0x001064000800017f */
[----:B-1----:R-:W-:Y:S05]  /*aa60*/  @!P0 NANOSLEEP.SYNCS 0x989680 ;  /* 0x009896800000895d */ /* 0x002fea0003900000 */
[----:B------:R-:W1:Y:S02]  /*aa70*/  @!P0 SYNCS.PHASECHK.TRANS64 P0, [R6+URZ], R5 ;  /* 0x00000005060085a7 */ /* 0x000e64000800007f */
[----:B-1----:R-:W-:Y:S05]  /*aa80*/  @!P0 BRA `(.L_x_196) ;  /* 0xfffffffc00f08947 */ /* 0x002fea000383ffff */
[----:B------:R-:W-:Y:S05]  /*aa90*/  BRA `(.L_x_242) ;  /* 0xffffffe800b07947 */ /* 0x000fea000383ffff */
.L_x_197:
[----:B0-----:R0:W1:Y:S02]  /*aaa0*/  SYNCS.PHASECHK.TRANS64.TRYWAIT P0, [R9+URZ], R4 ;  /* 0x00000004090075a7 */ /* 0x001064000800017f */
[----:B-1----:R-:W-:Y:S05]  /*aab0*/  @!P0 NANOSLEEP.SYNCS 0x989680 ;  /* 0x009896800000895d */ /* 0x002fea0003900000 */
[----:B------:R-:W1:Y:S02]  /*aac0*/  @!P0 SYNCS.PHASECHK.TRANS64 P0, [R9+URZ], R4 ;  /* 0x00000004090085a7 */ /* 0x000e64000800007f */
[----:B-1----:R-:W-:Y:S05]  /*aad0*/  @!P0 BRA `(.L_x_197) ;  /* 0xfffffffc00f08947 */ /* 0x002fea000383ffff */
[----:B------:R-:W-:Y:S05]  /*aae0*/  BRA `(.L_x_243) ;  /* 0xffffffe800c07947 */ /* 0x000fea000383ffff */
.L_x_198:
[----:B0-----:R0:W1:Y:S02]  /*aaf0*/  SYNCS.PHASECHK.TRANS64.TRYWAIT P0, [R6+URZ], R5 ;  /* 0x00000005060075a7 */ /* 0x001064000800017f */
[----:B-1----:R-:W-:Y:S05]  /*ab00*/  @!P0 NANOSLEEP.SYNCS 0x989680 ;  /* 0x009896800000895d */ /* 0x002fea0003900000 */
[----:B------:R-:W1:Y:S02]  /*ab10*/  @!P0 SYNCS.PHASECHK.TRANS64 P0, [R6+URZ], R5 ;  /* 0x00000005060085a7 */ /* 0x000e64000800007f */
[----:B-1----:R-:W-:Y:S05]  /*ab20*/  @!P0 BRA `(.L_x_198) ;  /* 0xfffffffc00f08947 */ /* 0x002fea000383ffff */
[----:B------:R-:W-:Y:S05]  /*ab30*/  BRA `(.L_x_244) ;  /* 0xffffffe800d07947 */ /* 0x000fea000383ffff */
.L_x_199:
[----:B0-----:R0:W1:Y:S02]  /*ab40*/  SYNCS.PHASECHK.TRANS64.TRYWAIT P0, [R9+URZ], R4 ;  /* 0x00000004090075a7 */ /* 0x001064000800017f */
[----:B-1----:R-:W-:Y:S05]  /*ab50*/  @!P0 NANOSLEEP.SYNCS 0x989680 ;  /* 0x009896800000895d */ /* 0x002fea0003900000 */
[----:B------:R-:W1:Y:S02]  /*ab60*/  @!P0 SYNCS.PHASECHK.TRANS64 P0, [R9+URZ], R4 ;  /* 0x00000004090085a7 */ /* 0x000e64000800007f */
[----:B-1----:R-:W-:Y:S05]  /*ab70*/  @!P0 BRA `(.L_x_199) ;  /* 0xfffffffc00f08947 */ /* 0x002fea000383ffff */
[----:B------:R-:W-:Y:S05]  /*ab80*/  BRA `(.L_x_245) ;  /* 0xffffffe800e07947 */ /* 0x000fea000383ffff */
.L_x_200:
[----:B0-----:R0:W1:Y:S02]  /*ab90*/  SYNCS.PHASECHK.TRANS64.TRYWAIT P0, [R6+URZ], R5 ;  /* 0x00000005060075a7 */ /* 0x001064000800017f */
[----:B-1----:R-:W-:Y:S05]  /*aba0*/  @!P0 NANOSLEEP.SYNCS 0x989680 ;  /* 0x009896800000895d */ /* 0x002fea0003900000 */
[----:B------:R-:W1:Y:S02]  /*abb0*/  @!P0 SYNCS.PHASECHK.TRANS64 P0, [R6+URZ], R5 ;  /* 0x00000005060085a7 */ /* 0x000e64000800007f */
[----:B-1----:R-:W-:Y:S05]  /*abc0*/  @!P0 BRA `(.L_x_200) ;  /* 0xfffffffc00f08947 */ /* 0x002fea000383ffff */
[----:B------:R-:W-:Y:S05]  /*abd0*/  BRA `(.L_x_246) ;  /* 0xffffffe800f07947 */ /* 0x000fea000383ffff */
.L_x_201:
[----:B0-----:R0:W1:Y:S02]  /*abe0*/  SYNCS.PHASECHK.TRANS64.TRYWAIT P0, [R9+URZ], R4 ;  /* 0x00000004090075a7 */ /* 0x001064000800017f */
[----:B-1----:R-:W-:Y:S05]  /*abf0*/  @!P0 NANOSLEEP.SYNCS 0x989680 ;  /* 0x009896800000895d */ /* 0x002fea0003900000 */
[----:B------:R-:W1:Y:S02]  /*ac00*/  @!P0 SYNCS.PHASECHK.TRANS64 P0, [R9+URZ], R4 ;  /* 0x00000004090085a7 */ /* 0x000e64000800007f */
[----:B-1----:R-:W-:Y:S05]  /*ac10*/  @!P0 BRA `(.L_x_201) ;  /* 0xfffffffc00f08947 */ /* 0x002fea000383ffff */
[----:B------:R-:W-:Y:S05]  /*ac20*/  BRA `(.L_x_247) ;  /* 0xffffffec00007947 */ /* 0x000fea000383ffff */
.L_x_202:
[----:B0-----:R0:W1:Y:S02]  /*ac30*/  SYNCS.PHASECHK.TRANS64.TRYWAIT P0, [R6+URZ], R5 ;  /* 0x00000005060075a7 */ /* 0x001064000800017f */
[----:B-1----:R-:W-:Y:S05]  /*ac40*/  @!P0 NANOSLEEP.SYNCS 0x989680 ;  /* 0x009896800000895d */ /* 0x002fea0003900000 */
[----:B------:R-:W1:Y:S02]  /*ac50*/  @!P0 SYNCS.PHASECHK.TRANS64 P0, [R6+URZ], R5 ;  /* 0x00000005060085a7 */ /* 0x000e64000800007f */
[----:B-1----:R-:W-:Y:S05]  /*ac60*/  @!P0 BRA `(.L_x_202) ;  /* 0xfffffffc00f08947 */ /* 0x002fea000383ffff */
[----:B------:R-:W-:Y:S05]  /*ac70*/  BRA `(.L_x_248) ;  /* 0xffffffec00107947 */ /* 0x000fea000383ffff */
.L_x_203:
[----:B0-----:R0:W1:Y:S02]  /*ac80*/  SYNCS.PHASECHK.TRANS64.TRYWAIT P0, [R9+URZ], R4 ;  /* 0x00000004090075a7 */ /* 0x001064000800017f */
[----:B-1----:R-:W-:Y:S05]  /*ac90*/  @!P0 NANOSLEEP.SYNCS 0x989680 ;  /* 0x009896800000895d */ /* 0x002fea0003900000 */
[----:B------:R-:W1:Y:S02]  /*aca0*/  @!P0 SYNCS.PHASECHK.TRANS64 P0, [R9+URZ], R4 ;  /* 0x00000004090085a7 */ /* 0x000e64000800007f */
[----:B-1----:R-:W-:Y:S05]  /*acb0*/  @!P0 BRA `(.L_x_203) ;  /* 0xfffffffc00f08947 */ /* 0x002fea000383ffff */
[----:B------:R-:W-:Y:S05]  /*acc0*/  BRA `(.L_x_249) ;  /* 0xffffffec00207947 */ /* 0x000fea000383ffff */
.L_x_204:
[----:B0-----:R0:W1:Y:S02]  /*acd0*/  SYNCS.PHASECHK.TRANS64.TRYWAIT P0, [R6+URZ], R5 ;  /* 0x00000005060075a7 */ /* 0x001064000800017f */
[----:B-1----:R-:W-:Y:S05]  /*ace0*/  @!P0 NANOSLEEP.SYNCS 0x989680 ;  /* 0x009896800000895d */ /* 0x002fea0003900000 */
[----:B------:R-:W1:Y:S02]  /*acf0*/  @!P0 SYNCS.PHASECHK.TRANS64 P0, [R6+URZ], R5 ;  /* 0x00000005060085a7 */ /* 0x000e64000800007f */
[----:B-1----:R-:W-:Y:S05]  /*ad00*/  @!P0 BRA `(.L_x_204) ;  /* 0xfffffffc00f08947 */ /* 0x002fea000383ffff */
[----:B------:R-:W-:Y:S05]  /*ad10*/  BRA `(.L_x_250) ;  /* 0xffffffec00307947 */ /* 0x000fea000383ffff */
.L_x_205:
[----:B0-----:R0:W1:Y:S02]  /*ad20*/  SYNCS.PHASECHK.TRANS64.TRYWAIT P0, [R9+URZ], R4 ;  /* 0x00000004090075a7 */ /* 0x001064000800017f */
[----:B-1----:R-:W-:Y:S05]  /*ad30*/  @!P0 NANOSLEEP.SYNCS 0x989680 ;  /* 0x009896800000895d */ /* 0x002fea0003900000 */
[----:B------:R-:W1:Y:S02]  /*ad40*/  @!P0 SYNCS.PHASECHK.TRANS64 P0, [R9+URZ], R4 ;  /* 0x00000004090085a7 */ /* 0x000e64000800007f */
[----:B-1----:R-:W-:Y:S05]  /*ad50*/  @!P0 BRA `(.L_x_205) ;  /* 0xfffffffc00f08947 */ /* 0x002fea000383ffff */
[----:B------:R-:W-:Y:S05]  /*ad60*/  BRA `(.L_x_251) ;  /* 0xffffffec00407947 */ /* 0x000fea000383ffff */
.L_x_206:
[----:B0-----:R0:W1:Y:S02]  /*ad70*/  SYNCS.PHASECHK.TRANS64.TRYWAIT P0, [R6+URZ], R5 ;  /* 0x00000005060075a7 */ /* 0x001064000800017f */
[----:B-1----:R-:W-:Y:S05]  /*ad80*/  @!P0 NANOSLEEP.SYNCS 0x989680 ;  /* 0x009896800000895d */ /* 0x002fea0003900000 */
[----:B------:R-:W1:Y:S02]  /*ad90*/  @!P0 SYNCS.PHASECHK.TRANS64 P0, [R6+URZ], R5 ;  /* 0x00000005060085a7 */ /* 0x000e64000800007f */
[----:B-1----:R-:W-:Y:S05]  /*ada0*/  @!P0 BRA `(.L_x_206) ;  /* 0xfffffffc00f08947 */ /* 0x002fea000383ffff */
[----:B------:R-:W-:Y:S05]  /*adb0*/  BRA `(.L_x_252) ;  /* 0xffffffec00507947 */ /* 0x000fea000383ffff */
.L_x_207:
[----:B0-----:R0:W1:Y:S02]  /*adc0*/  SYNCS.PHASECHK.TRANS64.TRYWAIT P0, [R9+URZ], R4 ;  /* 0x00000004090075a7 */ /* 0x001064000800017f */
[----:B-1----:R-:W-:Y:S05]  /*add0*/  @!P0 NANOSLEEP.SYNCS 0x989680 ;  /* 0x009896800000895d */ /* 0x002fea0003900000 */
[----:B------:R-:W1:Y:S02]  /*ade0*/  @!P0 SYNCS.PHASECHK.TRANS64 P0, [R9+URZ], R4 ;  /* 0x00000004090085a7 */ /* 0x000e64000800007f */
[----:B-1----:R-:W-:Y:S05]  /*adf0*/  @!P0 BRA `(.L_x_207) ;  /* 0xfffffffc00f08947 */ /* 0x002fea000383ffff */
[----:B------:R-:W-:Y:S05]  /*ae00*/  BRA `(.L_x_253) ;  /* 0xffffffec00607947 */ /* 0x000fea000383ffff */
.L_x_208:
[----:B0-----:R0:W1:Y:S02]  /*ae10*/  SYNCS.PHASECHK.TRANS64.TRYWAIT P0, [R6+URZ], R5 ;  /* 0x00000005060075a7 */ /* 0x001064000800017f */
[----:B-1----:R-:W-:Y:S05]  /*ae20*/  @!P0 NANOSLEEP.SYNCS 0x989680 ;  /* 0x009896800000895d */ /* 0x002fea0003900000 */
[----:B------:R-:W1:Y:S02]  /*ae30*/  @!P0 SYNCS.PHASECHK.TRANS64 P0, [R6+URZ], R5 ;  /* 0x00000005060085a7 */ /* 0x000e64000800007f */
[----:B-1----:R-:W-:Y:S05]  /*ae40*/  @!P0 BRA `(.L_x_208) ;  /* 0xfffffffc00f08947 */ /* 0x002fea000383ffff */
[----:B------:R-:W-:Y:S05]  /*ae50*/  BRA `(.L_x_254) ;  /* 0xffffffec00707947 */ /* 0x000fea000383ffff */
.L_x_209:
[----:B0-----:R0:W1:Y:S02]  /*ae60*/  SYNCS.PHASECHK.TRANS64.TRYWAIT P0, [R9+URZ], R4 ;  /* 0x00000004090075a7 */ /* 0x001064000800017f */
[----:B-1----:R-:W-:Y:S05]  /*ae70*/  @!P0 NANOSLEEP.SYNCS 0x989680 ;  /* 0x009896800000895d */ /* 0x002fea0003900000 */
[----:B------:R-:W1:Y:S02]  /*ae80*/  @!P0 SYNCS.PHASECHK.TRANS64 P0, [R9+URZ], R4 ;  /* 0x00000004090085a7 */ /* 0x000e64000800007f */
[----:B-1----:R-:W-:Y:S05]  /*ae90*/  @!P0 BRA `(.L_x_209) ;  /* 0xfffffffc00f08947 */ /* 0x002fea000383ffff */
[----:B------:R-:W-:Y:S05]  /*aea0*/  BRA `(.L_x_255) ;  /* 0xffffffec00807947 */ /* 0x000fea000383ffff */
.L_x_210:
[----:B0-----:R0:W1:Y:S02]  /*aeb0*/  SYNCS.PHASECHK.TRANS64.TRYWAIT P0, [R6+URZ], R5 ;  /* 0x00000005060075a7 */ /* 0x001064000800017f */
[----:B-1----:R-:W-:Y:S05]  /*aec0*/  @!P0 NANOSLEEP.SYNCS 0x989680 ;  /* 0x009896800000895d */ /* 0x002fea0003900000 */
[----:B------:R-:W1:Y:S02]  /*aed0*/  @!P0 SYNCS.PHASECHK.TRANS64 P0, [R6+URZ], R5 ;  /* 0x00000005060085a7 */ /* 0x000e64000800007f */
[----:B-1----:R-:W-:Y:S05]  /*aee0*/  @!P0 BRA `(.L_x_210) ;  /* 0xfffffffc00f08947 */ /* 0x002fea000383ffff */
[----:B------:R-:W-:Y:S05]  /*aef0*/  BRA `(.L_x_256) ;  /* 0xffffffec00907947 */ /* 0x000fea000383ffff */
.L_x_211:
[----:B0-----:R0:W1:Y:S02]  /*af00*/  SYNCS.PHASECHK.TRANS64.TRYWAIT P0, [R9+URZ], R4 ;  /* 0x00000004090075a7 */ /* 0x001064000800017f */
[----:B-1----:R-:W-:Y:S05]  /*af10*/  @!P0 NANOSLEEP.SYNCS 0x989680 ;  /* 0x009896800000895d */ /* 0x002fea0003900000 */
[----:B------:R-:W1:Y:S02]  /*af20*/  @!P0 SYNCS.PHASECHK.TRANS64 P0, [R9+URZ], R4 ;  /* 0x00000004090085a7 */ /* 0x000e64000800007f */
[----:B-1----:R-:W-:Y:S05]  /*af30*/  @!P0 BRA `(.L_x_211) ;  /* 0xfffffffc00f08947 */ /* 0x002fea000383ffff */
[----:B------:R-:W-:Y:S05]  /*af40*/  BRA `(.L_x_257) ;  /* 0xffffffec00a07947 */ /* 0x000fea000383ffff */
.L_x_212:
[----:B0-----:R0:W1:Y:S02]  /*af50*/  SYNCS.PHASECHK.TRANS64.TRYWAIT P0, [R6+URZ], R5 ;  /* 0x00000005060075a7 */ /* 0x001064000800017f */
[----:B-1----:R-:W-:Y:S05]  /*af60*/  @!P0 NANOSLEEP.SYNCS 0x989680 ;  /* 0x009896800000895d */ /* 0x002fea0003900000 */
[----:B------:R-:W1:Y:S02]  /*af70*/  @!P0 SYNCS.PHASECHK.TRANS64 P0, [R6+URZ], R5 ;  /* 0x00000005060085a7 */ /* 0x000e64000800007f */
[----:B-1----:R-:W-:Y:S05]  /*af80*/  @!P0 BRA `(.L_x_212) ;  /* 0xfffffffc00f08947 */ /* 0x002fea000383ffff */
[----:B------:R-:W-:Y:S05]  /*af90*/  BRA `(.L_x_258) ;  /* 0xffffffec00b07947 */ /* 0x000fea000383ffff */
.L_x_213:
[----:B0-----:R0:W1:Y:S02]  /*afa0*/  SYNCS.PHASECHK.TRANS64.TRYWAIT P0, [R9+URZ], R4 ;  /* 0x00000004090075a7 */ /* 0x001064000800017f */
[----:B-1----:R-:W-:Y:S05]  /*afb0*/  @!P0 NANOSLEEP.SYNCS 0x989680 ;  /* 0x009896800000895d */ /* 0x002fea0003900000 */
[----:B------:R-:W1:Y:S02]  /*afc0*/  @!P0 SYNCS.PHASECHK.TRANS64 P0, [R9+URZ], R4 ;  /* 0x00000004090085a7 */ /* 0x000e64000800007f */
[----:B-1----:R-:W-:Y:S05]  /*afd0*/  @!P0 BRA `(.L_x_213) ;  /* 0xfffffffc00f08947 */ /* 0x002fea000383ffff */
[----:B------:R-:W-:Y:S05]  /*afe0*/  BRA `(.L_x_259) ;  /* 0xffffffec00c07947 */ /* 0x000fea000383ffff */
.L_x_214:
[----:B0-----:R0:W1:Y:S02]  /*aff0*/  SYNCS.PHASECHK.TRANS64.TRYWAIT P0, [R6+URZ], R5 ;  /* 0x00000005060075a7 */ /* 0x001064000800017f */
[----:B-1----:R-:W-:Y:S05]  /*b000*/  @!P0 NANOSLEEP.SYNCS 0x989680 ;  /* 0x009896800000895d */ /* 0x002fea0003900000 */
[----:B------:R-:W1:Y:S02]  /*b010*/  @!P0 SYNCS.PHASECHK.TRANS64 P0, [R6+URZ], R5 ;  /* 0x00000005060085a7 */ /* 0x000e64000800007f */
[----:B-1----:R-:W-:Y:S05]  /*b020*/  @!P0 BRA `(.L_x_214) ;  /* 0xfffffffc00f08947 */ /* 0x002fea000383ffff */
[----:B------:R-:W-:Y:S05]  /*b030*/  BRA `(.L_x_260) ;  /* 0xffffffec00d07947 */ /* 0x000fea000383ffff */
.L_x_215:
[----:B0-----:R0:W1:Y:S02]  /*b040*/  SYNCS.PHASECHK.TRANS64.TRYWAIT P0, [R9+URZ], R4 ;  /* 0x00000004090075a7 */ /* 0x001064000800017f */
[----:B-1----:R-:W-:Y:S05]  /*b050*/  @!P0 NANOSLEEP.SYNCS 0x989680 ;  /* 0x009896800000895d */ /* 0x002fea0003900000 */
[----:B------:R-:W1:Y:S02]  /*b060*/  @!P0 SYNCS.PHASECHK.TRANS64 P0, [R9+URZ], R4 ;  /* 0x00000004090085a7 */ /* 0x000e64000800007f */
[----:B-1----:R-:W-:Y:S05]  /*b070*/  @!P0 BRA `(.L_x_215) ;  /* 0xfffffffc00f08947 */ /* 0x002fea000383ffff */
[----:B------:R-:W-:Y:S05]  /*b080*/  BRA `(.L_x_261) ;  /* 0xffffffec00e07947 */ /* 0x000fea000383ffff */
.L_x_216:
[----:B0-----:R0:W1:Y:S02]  /*b090*/  SYNCS.PHASECHK.TRANS64.TRYWAIT P0, [R6+URZ], R5 ;  /* 0x00000005060075a7 */ /* 0x001064000800017f */
[----:B-1----:R-:W-:Y:S05]  /*b0a0*/  @!P0 NANOSLEEP.SYNCS 0x989680 ;  /* 0x009896800000895d */ /* 0x002fea0003900000 */
[----:B------:R-:W1:Y:S02]  /*b0b0*/  @!P0 SYNCS.PHASECHK.TRANS64 P0, [R6+URZ], R5 ;  /* 0x00000005060085a7 */ /* 0x000e64000800007f */
[----:B-1----:R-:W-:Y:S05]  /*b0c0*/  @!P0 BRA `(.L_x_216) ;  /* 0xfffffffc00f08947 */ /* 0x002fea000383ffff */
[----:B------:R-:W-:Y:S05]  /*b0d0*/  BRA `(.L_x_262) ;  /* 0xffffffec00f07947 */ /* 0x000fea000383ffff */
.L_x_217:
[----:B0-----:R0:W1:Y:S02]  /*b0e0*/  SYNCS.PHASECHK.TRANS64.TRYWAIT P0, [R9+URZ], R4 ;  /* 0x00000004090075a7 */ /* 0x001064000800017f */
[----:B-1----:R-:W-:Y:S05]  /*b0f0*/  @!P0 NANOSLEEP.SYNCS 0x989680 ;  /* 0x009896800000895d */ /* 0x002fea0003900000 */
[----:B------:R-:W1:Y:S02]  /*b100*/  @!P0 SYNCS.PHASECHK.TRANS64 P0, [R9+URZ], R4 ;  /* 0x00000004090085a7 */ /* 0x000e64000800007f */
[----:B-1----:R-:W-:Y:S05]  /*b110*/  @!P0 BRA `(.L_x_217) ;  /* 0xfffffffc00f08947 */ /* 0x002fea000383ffff */
[----:B------:R-:W-:Y:S05]  /*b120*/  BRA `(.L_x_263) ;  /* 0xfffffff000007947 */ /* 0x000fea000383ffff */
.L_x_218:
[----:B0-----:R0:W1:Y:S02]  /*b130*/  SYNCS.PHASECHK.TRANS64.TRYWAIT P0, [R6+URZ], R5 ;  /* 0x00000005060075a7 */ /* 0x001064000800017f */
[----:B-1----:R-:W-:Y:S05]  /*b140*/  @!P0 NANOSLEEP.SYNCS 0x989680 ;  /* 0x009896800000895d */ /* 0x002fea0003900000 */
[----:B------:R-:W1:Y:S02]  /*b150*/  @!P0 SYNCS.PHASECHK.TRANS64 P0, [R6+URZ], R5 ;  /* 0x00000005060085a7 */ /* 0x000e64000800007f */
[----:B-1----:R-:W-:Y:S05]  /*b160*/  @!P0 BRA `(.L_x_218) ;  /* 0xfffffffc00f08947 */ /* 0x002fea000383ffff */
[----:B------:R-:W-:Y:S05]  /*b170*/  BRA `(.L_x_264) ;  /* 0xfffffff000107947 */ /* 0x000fea000383ffff */
.L_x_219:
[----:B0-----:R0:W1:Y:S02]  /*b180*/  SYNCS.PHASECHK.TRANS64.TRYWAIT P0, [R9+URZ], R4 ;  /* 0x00000004090075a7 */ /* 0x001064000800017f */
[----:B-1----:R-:W-:Y:S05]  /*b190*/  @!P0 NANOSLEEP.SYNCS 0x989680 ;  /* 0x009896800000895d */ /* 0x002fea0003900000 */
[----:B------:R-:W1:Y:S02]  /*b1a0*/  @!P0 SYNCS.PHASECHK.TRANS64 P0, [R9+URZ], R4 ;  /* 0x00000004090085a7 */ /* 0x000e64000800007f */
[----:B-1----:R-:W-:Y:S05]  /*b1b0*/  @!P0 BRA `(.L_x_219) ;  /* 0xfffffffc00f08947 */ /* 0x002fea000383ffff */
[----:B------:R-:W-:Y:S05]  /*b1c0*/  BRA `(.L_x_265) ;  /* 0xfffffff000207947 */ /* 0x000fea000383ffff */
.L_x_220:
[----:B0-----:R0:W1:Y:S02]  /*b1d0*/  SYNCS.PHASECHK.TRANS64.TRYWAIT P0, [R6+URZ], R5 ;  /* 0x00000005060075a7 */ /* 0x001064000800017f */
[----:B-1----:R-:W-:Y:S05]  /*b1e0*/  @!P0 NANOSLEEP.SYNCS 0x989680 ;  /* 0x009896800000895d */ /* 0x002fea0003900000 */
[----:B------:R-:W1:Y:S02]  /*b1f0*/  @!P0 SYNCS.PHASECHK.TRANS64 P0, [R6+URZ], R5 ;  /* 0x00000005060085a7 */ /* 0x000e64000800007f */
[----:B-1----:R-:W-:Y:S05]  /*b200*/  @!P0 BRA `(.L_x_220) ;  /* 0xfffffffc00f08947 */ /* 0x002fea000383ffff */
[----:B------:R-:W-:Y:S05]  /*b210*/  BRA `(.L_x_266) ;  /* 0xfffffff000307947 */ /* 0x000fea000383ffff */
.L_x_221:
[----:B0-----:R0:W1:Y:S02]  /*b220*/  SYNCS.PHASECHK.TRANS64.TRYWAIT P0, [R9+URZ], R4 ;  /* 0x00000004090075a7 */ /* 0x001064000800017f */
[----:B-1----:R-:W-:Y:S05]  /*b230*/  @!P0 NANOSLEEP.SYNCS 0x989680 ;  /* 0x009896800000895d */ /* 0x002fea0003900000 */
[----:B------:R-:W1:Y:S02]  /*b240*/  @!P0 SYNCS.PHASECHK.TRANS64 P0, [R9+URZ], R4 ;  /* 0x00000004090085a7 */ /* 0x000e64000800007f */
[----:B-1----:R-:W-:Y:S05]  /*b250*/  @!P0 BRA `(.L_x_221) ;  /* 0xfffffffc00f08947 */ /* 0x002fea000383ffff */
[----:B------:R-:W-:Y:S05]  /*b260*/  BRA `(.L_x_267) ;  /* 0xfffffff000407947 */ /* 0x000fea000383ffff */
.L_x_222:
[----:B0-----:R0:W1:Y:S02]  /*b270*/  SYNCS.PHASECHK.TRANS64.TRYWAIT P0, [R8+URZ], R5 ;  /* 0x00000005080075a7 */ /* 0x001064000800017f */
[----:B-1----:R-:W-:Y:S05]  /*b280*/  @!P0 NANOSLEEP.SYNCS 0x989680 ;  /* 0x009896800000895d */ /* 0x002fea0003900000 */
[----:B------:R-:W1:Y:S02]  /*b290*/  @!P0 SYNCS.PHASECHK.TRANS64 P0, [R8+URZ], R5 ;  /* 0x00000005080085a7 */ /* 0x000e64000800007f */
[----:B-1----:R-:W-:Y:S05]  /*b2a0*/  @!P0 BRA `(.L_x_222) ;  /* 0xfffffffc00f08947 */ /* 0x002fea000383ffff */
[----:B------:R-:W-:Y:S05]  /*b2b0*/  BRA `(.L_x_268) ;  /* 0xfffffff000507947 */ /* 0x000fea000383ffff */
.L_x_223:
[----:B-1----:R1:W2:Y:S02]  /*b2c0*/  SYNCS.PHASECHK.TRANS64.TRYWAIT P0, [R11+URZ], R6 ;  /* 0x000000060b0075a7 */ /* 0x0022a4000800017f */
[----:B--2---:R-:W-:Y:S05]  /*b2d0*/  @!P0 NANOSLEEP.SYNCS 0x989680 ;  /* 0x009896800000895d */ /* 0x004fea0003900000 */
[----:B------:R-:W2:Y:S02]  /*b2e0*/  @!P0 SYNCS.PHASECHK.TRANS64 P0, [R11+URZ], R6 ;  /* 0x000000060b0085a7 */ /* 0x000ea4000800007f */
[----:B--2---:R-:W-:Y:S05]  /*b2f0*/  @!P0 BRA `(.L_x_223) ;  /* 0xfffffffc00f08947 */ /* 0x004fea000383ffff */
[----:B------:R-:W-:Y:S05]  /*b300*/  BRA `(.L_x_269) ;  /* 0xfffffff000587947 */ /* 0x000fea000383ffff */
.L_x_270:
[----:B------:R-:W-:-:S00]  /*b310*/  BRA `(.L_x_270) ;  /* 0xfffffffc00fc7947 */ /* 0x000fc0000383ffff */
[----:B------:R-:W-:-:S00]  /*b320*/  NOP ;  /* 0x0000000000007918 */ /* 0x000fc00000000000 */
        /* <DEDUP_REMOVED lines=13> */
.L_x_271:


//--------------------- .nv.shared._ZN7cutlass13device_kernelINS_4gemm6kernel13GemmUniversalIN4cute5tupleIJiiiiEEENS1_10collective13CollectiveMmaINS1_37MainloopSm90TmaGmmaWarpSpecializedFP8ILi37ENS5_IJNS4_1CILi1EEESB_SB_EEENS1_32KernelTmaWarpSpecializedPingpongEEENS5_IJNSA_ILi64EEENSA_ILi128EEENSA_ILi32EEEEEENS_12float_e5m2_tENS5_IJlSB_lEEESJ_SK_NS4_8TiledMMAINS4_8MMA_AtomIJNS4_4SM904GMMA31MMA_64x128x32_F32E5M2E5M2_SS_TNILNSO_7ScaleInE1ELSQ_1EEEEEENS4_6LayoutISC_NS5_IJNSA_ILi0EEESU_SU_EEEEENS5_IJNS4_10UnderscoreESX_SX_EEEEENS4_13SM90_TMA_LOADENS4_14ComposedLayoutINS4_7SwizzleILi1ELi4ELi3EEENS4_18smem_ptr_flag_bitsILi8EEENST_INS5_IJNSA_ILi8EEESH_EEENS5_IJSH_SB_EEEEEEEvNS4_8identityES10_S1A_vS1B_EENS_8epilogue10collective6detail29Sm90TmaWarpSpecializedAdapterINS1E_15DefaultEpilogueISJ_SK_SK_NS1D_6thread17LinearCombinationISJ_Li1EffLNS1I_9ScaleType4KindE0ELNS_15FloatRoundStyleE2ESJ_EENS1_15EpilogueDefaultEEEEEvvEEEEvNT_6ParamsE --------------------------
	.section	.nv.shared._ZN7cutlass13device_kernelINS_4gemm6kernel13GemmUniversalIN4cute5tupleIJiiiiEEENS1_10collective13CollectiveMmaINS1_37MainloopSm90TmaGmmaWarpSpecializedFP8ILi37ENS5_IJNS4_1CILi1EEESB_SB_EEENS1_32KernelTmaWarpSpecializedPingpongEEENS5_IJNSA_ILi64EEENSA_ILi128EEENSA_ILi32EEEEEENS_12float_e5m2_tENS5_IJlSB_lEEESJ_SK_NS4_8TiledMMAINS4_8MMA_AtomIJNS4_4SM904GMMA31MMA_64x128x32_F32E5M2E5M2_SS_TNILNSO_7ScaleInE1ELSQ_1EEEEEENS4_6LayoutISC_NS5_IJNSA_ILi0EEESU_SU_EEEEENS5_IJNS4_10UnderscoreESX_SX_EEEEENS4_13SM90_TMA_LOADENS4_14ComposedLayoutINS4_7SwizzleILi1ELi4ELi3EEENS4_18smem_ptr_flag_bitsILi8EEENST_INS5_IJNSA_ILi8EEESH_EEENS5_IJSH_SB_EEEEEEEvNS4_8identityES10_S1A_vS1B_EENS_8epilogue10collective6detail29Sm90TmaWarpSpecializedAdapterINS1E_15DefaultEpilogueISJ_SK_SK_NS1D_6thread17LinearCombinationISJ_Li1EffLNS1I_9ScaleType4KindE0ELNS_15FloatRoundStyleE2ESJ_EENS1_15EpilogueDefaultEEEEEvvEEEEvNT_6ParamsE,"aw",@nobits
	.sectionflags	@""
	.align	16
	.zero		1024


//--------------------- .nv.shared.reserved.0     --------------------------
	.section	.nv.shared.reserved.0,"aw",@nobits
	.weak		__nv_reservedSMEM_offset_0_alias
	.size		__nv_reservedSMEM_offset_0_alias, 0, 0
	.other		__nv_reservedSMEM_offset_0_alias,@"STO_CUDA_RESERVED_SHARED STV_DEFAULT"
__nv_reservedSMEM_offset_0_alias:
	.zero		0


//--------------------- .nv.global                --------------------------
	.section	.nv.global,"aw",@nobits
.nv.global:
	.type		_ZN40_INTERNAL_1df9159b_4_k_cu_078f1853_297434cute1_E,@object
	.size		_ZN40_INTERNAL_1df9159b_4_k_cu_078f1853_297434cute1_E,(_ZN40_INTERNAL_1df9159b_4_k_cu_078f1853_297434cuda3std3__45__cpo6cbeginE - _ZN40_INTERNAL_1df9159b_4_k_cu_078f1853_297434cute1_E)
_ZN40_INTERNAL_1df9159b_4_k_cu_078f1853_297434cute1_E:
	.zero		1
	.type		_ZN40_INTERNAL_1df9159b_4_k_cu_078f1853_297434cuda3std3__45__cpo6cbeginE,@object
	.size		_ZN40_INTERNAL_1df9159b_4_k_cu_078f1853_297434cuda3std3__45__cpo6cbeginE,(_ZN40_INTERNAL_1df9159b_4_k_cu_078f1853_297434cuda3std3__48in_placeE - _ZN40_INTERNAL_1df9159b_4_k_cu_078f1853_297434cuda3std3__45__cpo6cbeginE)
_ZN40_INTERNAL_1df9159b_4_k_cu_078f1853_297434cuda3std3__45__cpo6cbeginE:
	.zero		1
	.type		_ZN40_INTERNAL_1df9159b_4_k_cu_078f1853_297434cuda3std3__48in_placeE,@object
	.size		_ZN40_INTERNAL_1df9159b_4_k_cu_078f1853_297434cuda3std3__48in_placeE,(_ZN40_INTERNAL_1df9159b_4_k_cu_078f1853_297434cuda3std6ranges3__45__cpo9iter_moveE - _ZN40_INTERNAL_1df9159b_4_k_cu_078f1853_297434cuda3std3__48in_placeE)
_ZN40_INTERNAL_1df9159b_4_k_cu_078f1853_297434cuda3std3__48in_placeE:
	.zero		1
	.type		_ZN40_INTERNAL_1df9159b_4_k_cu_078f1853_297434cuda3std6ranges3__45__cpo9iter_moveE,@object
	.size		_ZN40_INTERNAL_1df9159b_4_k_cu_078f1853_297434cuda3std6ranges3__45__cpo9iter_moveE,(_ZN40_INTERNAL_1df9159b_4_k_cu_078f1853_297434cuda3std3__45__cpo5beginE - _ZN40_INTERNAL_1df9159b_4_k_cu_078f1853_297434cuda3std6ranges3__45__cpo9iter_moveE)
_ZN40_INTERNAL_1df9159b_4_k_cu_078f1853_297434cuda3std6ranges3__45__cpo9iter_moveE:
	.zero		1
	.type		_ZN40_INTERNAL_1df9159b_4_k_cu_078f1853_297434cuda3std3__45__cpo5beginE,@object
	.size		_ZN40_INTERNAL_1df9159b_4_k_cu_078f1853_297434cuda3std3__45__cpo5beginE,(_ZN40_INTERNAL_1df9159b_4_k_cu_078f1853_297434cuda3std3__442_GLOBAL__N__1df9159b_4_k_cu_078f1853_297436ignoreE - _ZN40_INTERNAL_1df9159b_4_k_cu_078f1853_297434cuda3std3__45__cpo5beginE)
_ZN40_INTERNAL_1df9159b_4_k_cu_078f1853_297434cuda3std3__45__cpo5beginE:
	.zero		1
	.type		_ZN40_INTERNAL_1df9159b_4_k_cu_078f1853_297434cuda3std3__442_GLOBAL__N__1df9159b_4_k_cu_078f1853_297436ignoreE,@object
	.size		_ZN40_INTERNAL_1df9159b_4_k_cu_078f1853_297434cuda3std3__442_GLOBAL__N__1df9159b_4_k_cu_078f1853_297436ignoreE,(_ZN40_INTERNAL_1df9159b_4_k_cu_078f1853_297434cute7productE - _ZN40_INTERNAL_1df9159b_4_k_cu_078f1853_297434cuda3std3__442_GLOBAL__N__1df9159b_4_k_cu_078f1853_297436ignoreE)
_ZN40_INTERNAL_1df9159b_4_k_cu_078f1853_297434cuda3std3__442_GLOBAL__N__1df9159b_4_k_cu_078f1853_297436ignoreE:
	.zero		1
	.type		_ZN40_INTERNAL_1df9159b_4_k_cu_078f1853_297434cute7productE,@object
	.size		_ZN40_INTERNAL_1df9159b_4_k_cu_078f1853_297434cute7productE,(_ZN40_INTERNAL_1df9159b_4_k_cu_078f1853_297434cuda3std3__45__cpo3endE - _ZN40_INTERNAL_1df9159b_4_k_cu_078f1853_297434cute7productE)
_ZN40_INTERNAL_1df9159b_4_k_cu_078f1853_297434cute7productE:
	.zero		1
	.type		_ZN40_INTERNAL_1df9159b_4_k_cu_078f1853_297434cuda3std3__45__cpo3endE,@object
	.size		_ZN40_INTERNAL_1df9159b_4_k_cu_078f1853_297434cuda3std3__45__cpo3endE,(_ZN40_INTERNAL_1df9159b_4_k_cu_078f1853_297434cuda3std3__419piecewise_constructE - _ZN40_INTERNAL_1df9159b_4_k_cu_078f1853_297434cuda3std3__45__cpo3endE)
_ZN40_INTERNAL_1df9159b_4_k_cu_078f1853_297434cuda3std3__45__cpo3endE:
	.zero		1
	.type		_ZN40_INTERNAL_1df9159b_4_k_cu_078f1853_297434cuda3std3__419piecewise_constructE,@object
	.size		_ZN40_INTERNAL_1df9159b_4_k_cu_078f1853_297434cuda3std3__419piecewise_constructE,(_ZN40_INTERNAL_1df9159b_4_k_cu_078f1853_297434cuda3std3__45__cpo4cendE - _ZN40_INTERNAL_1df9159b_4_k_cu_078f1853_297434cuda3std3__419piecewise_constructE)
_ZN40_INTERNAL_1df9159b_4_k_cu_078f1853_297434cuda3std3__419piecewise_constructE:
	.zero		1
	.type		_ZN40_INTERNAL_1df9159b_4_k_cu_078f1853_297434cuda3std3__45__cpo4cendE,@object
	.size		_ZN40_INTERNAL_1df9159b_4_k_cu_078f1853_297434cuda3std3__45__cpo4cendE,(_ZN40_INTERNAL_1df9159b_4_k_cu_078f1853_297434cuda3std6ranges3__45__cpo4swapE - _ZN40_INTERNAL_1df9159b_4_k_cu_078f1853_297434cuda3std3__45__cpo4cendE)
_ZN40_INTERNAL_1df9159b_4_k_cu_078f1853_297434cuda3std3__45__cpo4cendE:
	.zero		1
	.type		_ZN40_INTERNAL_1df9159b_4_k_cu_078f1853_297434cuda3std6ranges3__45__cpo4swapE,@object
	.size		_ZN40_INTERNAL_1df9159b_4_k_cu_078f1853_297434cuda3std6ranges3__45__cpo4swapE,(.L_7 - _ZN40_INTERNAL_1df9159b_4_k_cu_078f1853_297434cuda3std6ranges3__45__cpo4swapE)
_ZN40_INTERNAL_1df9159b_4_k_cu_078f1853_297434cuda3std6ranges3__45__cpo4swapE:
	.zero		1
.L_7:


//--------------------- .nv.constant0._ZN7cutlass13device_kernelINS_4gemm6kernel13GemmUniversalIN4cute5tupleIJiiiiEEENS1_10collective13CollectiveMmaINS1_37MainloopSm90TmaGmmaWarpSpecializedFP8ILi37ENS5_IJNS4_1CILi1EEESB_SB_EEENS1_32KernelTmaWarpSpecializedPingpongEEENS5_IJNSA_ILi64EEENSA_ILi128EEENSA_ILi32EEEEEENS_12float_e5m2_tENS5_IJlSB_lEEESJ_SK_NS4_8TiledMMAINS4_8MMA_AtomIJNS4_4SM904GMMA31MMA_64x128x32_F32E5M2E5M2_SS_TNILNSO_7ScaleInE1ELSQ_1EEEEEENS4_6LayoutISC_NS5_IJNSA_ILi0EEESU_SU_EEEEENS5_IJNS4_10UnderscoreESX_SX_EEEEENS4_13SM90_TMA_LOADENS4_14ComposedLayoutINS4_7SwizzleILi1ELi4ELi3EEENS4_18smem_ptr_flag_bitsILi8EEENST_INS5_IJNSA_ILi8EEESH_EEENS5_IJSH_SB_EEEEEEEvNS4_8identityES10_S1A_vS1B_EENS_8epilogue10collective6detail29Sm90TmaWarpSpecializedAdapterINS1E_15DefaultEpilogueISJ_SK_SK_NS1D_6thread17LinearCombinationISJ_Li1EffLNS1I_9ScaleType4KindE0ELNS_15FloatRoundStyleE2ESJ_EENS1_15EpilogueDefaultEEEEEvvEEEEvNT_6ParamsE --------------------------
	.section	.nv.constant0._ZN7cutlass13device_kernelINS_4gemm6kernel13GemmUniversalIN4cute5tupleIJiiiiEEENS1_10collective13CollectiveMmaINS1_37MainloopSm90TmaGmmaWarpSpecializedFP8ILi37ENS5_IJNS4_1CILi1EEESB_SB_EEENS1_32KernelTmaWarpSpecializedPingpongEEENS5_IJNSA_ILi64EEENSA_ILi128EEENSA_ILi32EEEEEENS_12float_e5m2_tENS5_IJlSB_lEEESJ_SK_NS4_8TiledMMAINS4_8MMA_AtomIJNS4_4SM904GMMA31MMA_64x128x32_F32E5M2E5M2_SS_TNILNSO_7ScaleInE1ELSQ_1EEEEEENS4_6LayoutISC_NS5_IJNSA_ILi0EEESU_SU_EEEEENS5_IJNS4_10UnderscoreESX_SX_EEEEENS4_13SM90_TMA_LOADENS4_14ComposedLayoutINS4_7SwizzleILi1ELi4ELi3EEENS4_18smem_ptr_flag_bitsILi8EEENST_INS5_IJNSA_ILi8EEESH_EEENS5_IJSH_SB_EEEEEEEvNS4_8identityES10_S1A_vS1B_EENS_8epilogue10collective6detail29Sm90TmaWarpSpecializedAdapterINS1E_15DefaultEpilogueISJ_SK_SK_NS1D_6thread17LinearCombinationISJ_Li1EffLNS1I_9ScaleType4KindE0ELNS_15FloatRoundStyleE2ESJ_EENS1_15EpilogueDefaultEEEEEvvEEEEvNT_6ParamsE,"a",@progbits
	.sectionflags	@""
	.align	4
.nv.constant0._ZN7cutlass13device_kernelINS_4gemm6kernel13GemmUniversalIN4cute5tupleIJiiiiEEENS1_10collective13CollectiveMmaINS1_37MainloopSm90TmaGmmaWarpSpecializedFP8ILi37ENS5_IJNS4_1CILi1EEESB_SB_EEENS1_32KernelTmaWarpSpecializedPingpongEEENS5_IJNSA_ILi64EEENSA_ILi128EEENSA_ILi32EEEEEENS_12float_e5m2_tENS5_IJlSB_lEEESJ_SK_NS4_8TiledMMAINS4_8MMA_AtomIJNS4_4SM904GMMA31MMA_64x128x32_F32E5M2E5M2_SS_TNILNSO_7ScaleInE1ELSQ_1EEEEEENS4_6LayoutISC_NS5_IJNSA_ILi0EEESU_SU_EEEEENS5_IJNS4_10UnderscoreESX_SX_EEEEENS4_13SM90_TMA_LOADENS4_14ComposedLayoutINS4_7SwizzleILi1ELi4ELi3EEENS4_18smem_ptr_flag_bitsILi8EEENST_INS5_IJNSA_ILi8EEESH_EEENS5_IJSH_SB_EEEEEEEvNS4_8identityES10_S1A_vS1B_EENS_8epilogue10collective6detail29Sm90TmaWarpSpecializedAdapterINS1E_15DefaultEpilogueISJ_SK_SK_NS1D_6thread17LinearCombinationISJ_Li1EffLNS1I_9ScaleType4KindE0ELNS_15FloatRoundStyleE2ESJ_EENS1_15EpilogueDefaultEEEEEvvEEEEvNT_6ParamsE:
	.zero		1664


//--------------------- SYMBOLS --------------------------

	.type		.nv.reservedSmem.offset0,@object
	.size		.nv.reservedSmem.offset0,0x4
